	.target	sm_100a

	.elftype	@"ET_EXEC"


//--------------------- .note.nv.tkinfo           --------------------------
	.section	.note.nv.tkinfo,"",@"SHT_NOTE"
	.sectionflags	@"SHF_NOTE_NV_TKINFO"
	.tkinfo
        /*0018*/ 	.word	0x00000081
        /*0030*/ 	.string	""
        /*0030*/ 	.string	"ptxas-blackwell"
        /*0030*/ 	.string	"Cuda compilation tools, release 12.9, V12.9.86"
        /*0030*/ 	.string	"Build cuda_12.9.r12.9/compiler.36037853_0"
        /*0030*/ 	.string	"-v  -suppress-debug-info  -lineinfo  -arch sm_100a "



//--------------------- .note.nv.cuver            --------------------------
	.section	.note.nv.cuver,"",@"SHT_NOTE"
	.sectionflags	@"SHF_NOTE_NV_CUVER"
        /*0018*/ 	.short	0x0001
        /*001a*/ 	.short	0x0064
        /*001c*/ 	.short	0x0001
        /*001e*/ 	.short	0x0000
        /*0020*/ 	.short	0x0001
        /*0022*/ 	.short	0x0000


//--------------------- .nv.info                  --------------------------
	.section	.nv.info,"",@"SHT_CUDA_INFO"
	.align	4


	//----- nvinfo : EIATTR_REGCOUNT
	.align		4
        /*0000*/ 	.byte	0x04, 0x2f
        /*0002*/ 	.short	(.L_4 - .L_3)
	.align		4
.L_3:
        /*0004*/ 	.word	index@(gluon_tcgen05)
        /*0008*/ 	.word	0x00000018


	//----- nvinfo : EIATTR_FRAME_SIZE
	.align		4
.L_4:
        /*000c*/ 	.byte	0x04, 0x11
        /*000e*/ 	.short	(.L_6 - .L_5)
	.align		4
.L_5:
        /*0010*/ 	.word	index@($__internal_2_$__cuda_sm10x_tcgen05_guardrail_trap_unallocated_columns_being_dealloced)
        /*0014*/ 	.word	0x00000000


	//----- nvinfo : EIATTR_FRAME_SIZE
	.align		4
.L_6:
        /*0018*/ 	.byte	0x04, 0x11
        /*001a*/ 	.short	(.L_8 - .L_7)
	.align		4
.L_7:
        /*001c*/ 	.word	index@($__internal_1_$__cuda_sm10x_tcgen05_guardrail_trap_phase_invalid_during_alloc)
        /*0020*/ 	.word	0x00000000


	//----- nvinfo : EIATTR_FRAME_SIZE
	.align		4
.L_8:
        /*0024*/ 	.byte	0x04, 0x11
        /*0026*/ 	.short	(.L_10 - .L_9)
	.align		4
.L_9:
        /*0028*/ 	.word	index@($__internal_0_$__cuda_sm10x_tcgen05_guardrail_trap_col_being_dealloced_not_returned_by_alloc)
        /*002c*/ 	.word	0x00000000


	//----- nvinfo : EIATTR_FRAME_SIZE
	.align		4
.L_10:
        /*0030*/ 	.byte	0x04, 0x11
        /*0032*/ 	.short	(.L_12 - .L_11)
	.align		4
.L_11:
        /*0034*/ 	.word	index@(gluon_tcgen05)
        /*0038*/ 	.word	0x00000000


	//----- nvinfo : EIATTR_MIN_STACK_SIZE
	.align		4
.L_12:
        /*003c*/ 	.byte	0x04, 0x12
        /*003e*/ 	.short	(.L_14 - .L_13)
	.align		4
.L_13:
        /*0040*/ 	.word	index@(gluon_tcgen05)
        /*0044*/ 	.word	0x00000000
.L_14:


//--------------------- .nv.info.gluon_tcgen05    --------------------------
	.section	.nv.info.gluon_tcgen05,"",@"SHT_CUDA_INFO"
	.sectionflags	@""
	.align	4


	//----- nvinfo : EIATTR_CUDA_API_VERSION
	.align		4
        /*0000*/ 	.byte	0x04, 0x37
        /*0002*/ 	.short	(.L_16 - .L_15)
.L_15:
        /*0004*/ 	.word	0x00000081


	//----- nvinfo : EIATTR_KPARAM_INFO
	.align		4
.L_16:
        /*0008*/ 	.byte	0x04, 0x17
        /*000a*/ 	.short	(.L_18 - .L_17)
.L_17:
        /*000c*/ 	.word	0x00000000
        /*0010*/ 	.short	0x000a
        /*0012*/ 	.short	0x0048
        /*0014*/ 	.byte	0x00, 0xf4, 0x21, 0x00


	//----- nvinfo : EIATTR_KPARAM_INFO
	.align		4
.L_18:
        /*0018*/ 	.byte	0x04, 0x17
        /*001a*/ 	.short	(.L_20 - .L_19)
.L_19:
        /*001c*/ 	.word	0x00000000
        /*0020*/ 	.short	0x0009
        /*0022*/ 	.short	0x0040
        /*0024*/ 	.byte	0x00, 0xf4, 0x21, 0x00


	//----- nvinfo : EIATTR_KPARAM_INFO
	.align		4
.L_20:
        /*0028*/ 	.byte	0x04, 0x17
        /*002a*/ 	.short	(.L_22 - .L_21)
.L_21:
        /*002c*/ 	.word	0x00000000
        /*0030*/ 	.short	0x0008
        /*0032*/ 	.short	0x0038
        /*0034*/ 	.byte	0x00, 0xf0, 0x21, 0x00


	//----- nvinfo : EIATTR_KPARAM_INFO
	.align		4
.L_22:
        /*0038*/ 	.byte	0x04, 0x17
        /*003a*/ 	.short	(.L_24 - .L_23)
.L_23:
        /*003c*/ 	.word	0x00000000
        /*0040*/ 	.short	0x0007
        /*0042*/ 	.short	0x0030
        /*0044*/ 	.byte	0x00, 0xf0, 0x21, 0x00


	//----- nvinfo : EIATTR_KPARAM_INFO
	.align		4
.L_24:
        /*0048*/ 	.byte	0x04, 0x17
        /*004a*/ 	.short	(.L_26 - .L_25)
.L_25:
        /*004c*/ 	.word	0x00000000
        /*0050*/ 	.short	0x0006
        /*0052*/ 	.short	0x0028
        /*0054*/ 	.byte	0x00, 0xf0, 0x21, 0x00


	//----- nvinfo : EIATTR_KPARAM_INFO
	.align		4
.L_26:
        /*0058*/ 	.byte	0x04, 0x17
        /*005a*/ 	.short	(.L_28 - .L_27)
.L_27:
        /*005c*/ 	.word	0x00000000
        /*0060*/ 	.short	0x0005
        /*0062*/ 	.short	0x0020
        /*0064*/ 	.byte	0x00, 0xf0, 0x11, 0x00


	//----- nvinfo : EIATTR_KPARAM_INFO
	.align		4
.L_28:
        /*0068*/ 	.byte	0x04, 0x17
        /*006a*/ 	.short	(.L_30 - .L_29)
.L_29:
        /*006c*/ 	.word	0x00000000
        /*0070*/ 	.short	0x0004
        /*0072*/ 	.short	0x001c
        /*0074*/ 	.byte	0x00, 0xf0, 0x11, 0x00


	//----- nvinfo : EIATTR_KPARAM_INFO
	.align		4
.L_30:
        /*0078*/ 	.byte	0x04, 0x17
        /*007a*/ 	.short	(.L_32 - .L_31)
.L_31:
        /*007c*/ 	.word	0x00000000
        /*0080*/ 	.short	0x0003
        /*0082*/ 	.short	0x0018
        /*0084*/ 	.byte	0x00, 0xf0, 0x11, 0x00


	//----- nvinfo : EIATTR_KPARAM_INFO
	.align		4
.L_32:
        /*0088*/ 	.byte	0x04, 0x17
        /*008a*/ 	.short	(.L_34 - .L_33)
.L_33:
        /*008c*/ 	.word	0x00000000
        /*0090*/ 	.short	0x0002
        /*0092*/ 	.short	0x0010
        /*0094*/ 	.byte	0x00, 0xf4, 0x21, 0x00


	//----- nvinfo : EIATTR_KPARAM_INFO
	.align		4
.L_34:
        /*0098*/ 	.byte	0x04, 0x17
        /*009a*/ 	.short	(.L_36 - .L_35)
.L_35:
        /*009c*/ 	.word	0x00000000
        /*00a0*/ 	.short	0x0001
        /*00a2*/ 	.short	0x0008
        /*00a4*/ 	.byte	0x00, 0xf4, 0x21, 0x00


	//----- nvinfo : EIATTR_KPARAM_INFO
	.align		4
.L_36:
        /*00a8*/ 	.byte	0x04, 0x17
        /*00aa*/ 	.short	(.L_38 - .L_37)
.L_37:
        /*00ac*/ 	.word	0x00000000
        /*00b0*/ 	.short	0x0000
        /*00b2*/ 	.short	0x0000
        /*00b4*/ 	.byte	0x00, 0xf4, 0x21, 0x00


	//----- nvinfo : EIATTR_AT_ENTRY_FRAGMENTS
	.align		4
.L_38:
        /*00b8*/ 	.byte	0x04, 0x4f
        /*00ba*/ 	.short	(.L_40 - .L_39)


	//   ....[0]....
.L_39:
        /*00bc*/ 	.word	0x00000004


	//----- nvinfo : EIATTR_RESERVED_SMEM_USED
	.align		4
.L_40:
        /*00c0*/ 	.byte	0x01, 0x41
	.zero		2


	//----- nvinfo : EIATTR_SPARSE_MMA_MASK
	.align		4
        /*00c4*/ 	.byte	0x03, 0x50
        /*00c6*/ 	.short	0x0000


	//----- nvinfo : EIATTR_TCGEN05_1CTA_USED
	.align		4
        /*00c8*/ 	.byte	0x01, 0x51
	.zero		2


	//----- nvinfo : EIATTR_MAXREG_COUNT
	.align		4
        /*00cc*/ 	.byte	0x03, 0x1b
        /*00ce*/ 	.short	0x00ff


	//----- nvinfo : EIATTR_NUM_BARRIERS
	.align		4
        /*00d0*/ 	.byte	0x02, 0x4c
        /*00d2*/ 	.byte	0x01
	.zero		1


	//----- nvinfo : EIATTR_INT_WARP_WIDE_INSTR_OFFSETS
	.align		4
        /*00d4*/ 	.byte	0x04, 0x31
        /*00d6*/ 	.short	(.L_42 - .L_41)


	//   ....[0]....
.L_41:
        /*00d8*/ 	.word	0x00001650


	//   ....[1]....
        /*00dc*/ 	.word	0x00001670


	//   ....[2]....
        /*00e0*/ 	.word	0x000016f0


	//   ....[3]....
        /*00e4*/ 	.word	0x00001810


	//   ....[4]....
        /*00e8*/ 	.word	0x00001820


	//   ....[5]....
        /*00ec*/ 	.word	0x00001830


	//   ....[6]....
        /*00f0*/ 	.word	0x00001840


	//   ....[7]....
        /*00f4*/ 	.word	0x00001a90


	//   ....[8]....
        /*00f8*/ 	.word	0x00001aa0


	//   ....[9]....
        /*00fc*/ 	.word	0x00001bc0


	//   ....[10]....
        /*0100*/ 	.word	0x00001bd0


	//   ....[11]....
        /*0104*/ 	.word	0x00001c20


	//   ....[12]....
        /*0108*/ 	.word	0x00001c60


	//   ....[13]....
        /*010c*/ 	.word	0x00001d90


	//   ....[14]....
        /*0110*/ 	.word	0x00001da0


	//   ....[15]....
        /*0114*/ 	.word	0x00002010


	//   ....[16]....
        /*0118*/ 	.word	0x00002020


	//   ....[17]....
        /*011c*/ 	.word	0x000022f0


	//   ....[18]....
        /*0120*/ 	.word	0x00002340


	//----- nvinfo : EIATTR_COOP_GROUP_MASK_REGIDS
	.align		4
.L_42:
        /*0124*/ 	.byte	0x04, 0x29
        /*0126*/ 	.short	(.L_44 - .L_43)


	//   ....[0]....
.L_43:
        /*0128*/ 	.word	0xffffffff


	//   ....[1]....
        /*012c*/ 	.word	0xffffffff


	//   ....[2]....
        /*0130*/ 	.word	0xffffffff


	//   ....[3]....
        /*0134*/ 	.word	0xffffffff


	//   ....[4]....
        /*0138*/ 	.word	0xffffffff


	//   ....[5]....
        /*013c*/ 	.word	0xffffffff


	//   ....[6]....
        /*0140*/ 	.word	0xffffffff


	//   ....[7]....
        /*0144*/ 	.word	0xffffffff


	//   ....[8]....
        /*0148*/ 	.word	0xffffffff


	//   ....[9]....
        /*014c*/ 	.word	0xffffffff


	//----- nvinfo : EIATTR_COOP_GROUP_INSTR_OFFSETS
	.align		4
.L_44:
        /*0150*/ 	.byte	0x04, 0x28
        /*0152*/ 	.short	(.L_46 - .L_45)


	//   ....[0]....
.L_45:
        /*0154*/ 	.word	0x00000050


	//   ....[1]....
        /*0158*/ 	.word	0x00000310


	//   ....[2]....
        /*015c*/ 	.word	0x000004f0


	//   ....[3]....
        /*0160*/ 	.word	0x000009a0


	//   ....[4]....
        /*0164*/ 	.word	0x00000ae0


	//   ....[5]....
        /*0168*/ 	.word	0x00000f50


	//   ....[6]....
        /*016c*/ 	.word	0x00001090


	//   ....[7]....
        /*0170*/ 	.word	0x000014e0


	//   ....[8]....
        /*0174*/ 	.word	0x00002180


	//   ....[9]....
        /*0178*/ 	.word	0x000023f0


	//----- nvinfo : EIATTR_VRC_CTA_INIT_COUNT
	.align		4
.L_46:
        /*017c*/ 	.byte	0x02, 0x4a
        /*017e*/ 	.byte	0x80
	.zero		1


	//----- nvinfo : EIATTR_MBARRIER_INSTR_OFFSETS
	.align		4
        /*0180*/ 	.byte	0x04, 0x39
        /*0182*/ 	.short	(.L_48 - .L_47)


	//   ....[0]....
.L_47:
        /*0184*/ 	.word	0x00001710
        /*0188*/ 	.word	0x000000ff
        /*018c*/ 	.word	0x00002000
        /*0190*/ 	.short	0x0100
        /*0192*/ 	.byte	0x08
	.zero		1


	//   ....[1]....
        /*0194*/ 	.word	0x00001720
        /*0198*/ 	.word	0x000000ff
        /*019c*/ 	.word	0x00002010
        /*01a0*/ 	.short	0x0100
        /*01a2*/ 	.byte	0x08
	.zero		1


	//   ....[2]....
        /*01a4*/ 	.word	0x000019b0
        /*01a8*/ 	.word	0x000000ff
        /*01ac*/ 	.word	0x00002000
        /*01b0*/ 	.short	0x010a
        /*01b2*/ 	.byte	0x08
	.zero		1


	//   ....[3]....
        /*01b4*/ 	.word	0x00001af0
        /*01b8*/ 	.word	0x000000ff
        /*01bc*/ 	.word	0x00002010
        /*01c0*/ 	.short	0x010a
        /*01c2*/ 	.byte	0x08
	.zero		1


	//   ....[4]....
        /*01c4*/ 	.word	0x00001cd0
        /*01c8*/ 	.word	0x000000ff
        /*01cc*/ 	.word	0x00002000
        /*01d0*/ 	.short	0x010a
        /*01d2*/ 	.byte	0x08
	.zero		1


	//   ....[5]....
        /*01d4*/ 	.word	0x00001de0
        /*01d8*/ 	.word	0x000000ff
        /*01dc*/ 	.word	0x00002010
        /*01e0*/ 	.short	0x010a
        /*01e2*/ 	.byte	0x08
	.zero		1


	//   ....[6]....
        /*01e4*/ 	.word	0x00001e70
        /*01e8*/ 	.word	0x000000ff
        /*01ec*/ 	.word	0x00002000
        /*01f0*/ 	.short	0x0108
        /*01f2*/ 	.byte	0x08
	.zero		1


	//   ....[7]....
        /*01f4*/ 	.word	0x00001e80
        /*01f8*/ 	.word	0x000000ff
        /*01fc*/ 	.word	0x00002010
        /*0200*/ 	.short	0x0108
        /*0202*/ 	.byte	0x08
	.zero		1


	//   ....[8]....
        /*0204*/ 	.word	0x00002410
        /*0208*/ 	.word	0x000000ff
        /*020c*/ 	.word	0x00002000
        /*0210*/ 	.short	0x010a
        /*0212*/ 	.byte	0x08
	.zero		1


	//   ....[9]....
        /*0214*/ 	.word	0x00002440
        /*0218*/ 	.word	0x000000ff
        /*021c*/ 	.word	0x00002010
        /*0220*/ 	.short	0x010a
        /*0222*/ 	.byte	0x08
	.zero		1


	//   ....[10]....
        /*0224*/ 	.word	0x00002470
        /*0228*/ 	.word	0x000000ff
        /*022c*/ 	.word	0x00002000
        /*0230*/ 	.short	0x010a
        /*0232*/ 	.byte	0x08
	.zero		1


	//   ....[11]....
        /*0234*/ 	.word	0x000024a0
        /*0238*/ 	.word	0x000000ff
        /*023c*/ 	.word	0x00002010
        /*0240*/ 	.short	0x010a
        /*0242*/ 	.byte	0x08
	.zero		1


	//----- nvinfo : EIATTR_NUM_MBARRIERS
	.align		4
.L_48:
        /*0244*/ 	.byte	0x03, 0x38
        /*0246*/ 	.short	0x0002


	//----- nvinfo : EIATTR_EXIT_INSTR_OFFSETS
	.align		4
        /*0248*/ 	.byte	0x04, 0x1c
        /*024a*/ 	.short	(.L_50 - .L_49)


	//   ....[0]....
.L_49:
        /*024c*/ 	.word	0x00002400


	//----- nvinfo : EIATTR_REQNTID
	.align		4
.L_50:
        /*0250*/ 	.byte	0x04, 0x10
        /*0252*/ 	.short	(.L_52 - .L_51)
.L_51:
        /*0254*/ 	.word	0x00000100
        /*0258*/ 	.word	0x00000001
        /*025c*/ 	.word	0x00000001


	//----- nvinfo : EIATTR_CRS_STACK_SIZE
	.align		4
.L_52:
        /*0260*/ 	.byte	0x04, 0x1e
        /*0262*/ 	.short	(.L_54 - .L_53)
.L_53:
        /*0264*/ 	.word	0x00000000


	//----- nvinfo : EIATTR_CBANK_PARAM_SIZE
	.align		4
.L_54:
        /*0268*/ 	.byte	0x03, 0x19
        /*026a*/ 	.short	0x0050


	//----- nvinfo : EIATTR_PARAM_CBANK
	.align		4
        /*026c*/ 	.byte	0x04, 0x0a
        /*026e*/ 	.short	(.L_56 - .L_55)
	.align		4
.L_55:
        /*0270*/ 	.word	index@(.nv.constant0.gluon_tcgen05)
        /*0274*/ 	.short	0x0380
        /*0276*/ 	.short	0x0050


	//----- nvinfo : EIATTR_SW_WAR
	.align		4
.L_56:
        /*0278*/ 	.byte	0x04, 0x36
        /*027a*/ 	.short	(.L_58 - .L_57)
.L_57:
        /*027c*/ 	.word	0x00000008
.L_58:


//--------------------- .nv.compat                --------------------------
	.section	.nv.compat,"",@"SHT_CUDA_COMPAT_INFO"
	.align	4
        /*0000*/ 	.byte	0x02, 0x02, 0x02, 0x00, 0x02, 0x05, 0x05, 0x00, 0x02, 0x03, 0x03, 0x00, 0x02, 0x06, 0x01, 0x00


//--------------------- .nv.callgraph             --------------------------
	.section	.nv.callgraph,"",@"SHT_CUDA_CALLGRAPH"
	.align	4
	.sectionentsize	8
	.align		4
        /*0000*/ 	.word	0x00000000
	.align		4
        /*0004*/ 	.word	0xffffffff
	.align		4
        /*0008*/ 	.word	0x00000000
	.align		4
        /*000c*/ 	.word	0xfffffffe
	.align		4
        /*0010*/ 	.word	0x00000000
	.align		4
        /*0014*/ 	.word	0xfffffffd
	.align		4
        /*0018*/ 	.word	0x00000000
	.align		4
        /*001c*/ 	.word	0xfffffffc


//--------------------- .text.gluon_tcgen05       --------------------------
	.section	.text.gluon_tcgen05,"ax",@progbits
	.align	128
        .global         gluon_tcgen05
        .type           gluon_tcgen05,@function
        .size           gluon_tcgen05,(.L_x_73 - gluon_tcgen05)
        .other          gluon_tcgen05,@"STO_CUDA_ENTRY STV_DEFAULT"
gluon_tcgen05:
.text.gluon_tcgen05:
[----:B------:R-:W1:Y:S01]  /*0000*/  LDC R1, c[0x0][0x37c] ;  /* 0x0000df00ff017b82 */ /* 0x000e620000000800 */
[----:B------:R-:W2:Y:S02]  /*0010*/  S2R R0, SR_TID.X ;  /* 0x0000000000007919 */ /* 0x000ea40000002100 */
[----:B--2---:R-:W-:-:S13]  /*0020*/  ISETP.GE.U32.AND P2, PT, R0, 0x20, PT ;  /* 0x000000200000780c */ /* 0x004fda0003f46070 */
[----:B------:R-:W-:Y:S05]  /*0030*/  @P2 BRA `(.L_x_0) ;  /* 0x0000000000b82947 */ /* 0x000fea0003800000 */
[----:B------:R-:W2:Y:S01]  /*0040*/  S2UR UR6, SR_CgaCtaId ;  /* 0x00000000000679c3 */ /* 0x000ea20000008800 */
[----:B------:R-:W-:Y:S01]  /*0050*/  NOP ;  /* 0x0000000000007918 */ /* 0x000fe20000000000 */
[----:B------:R-:W-:Y:S02]  /*0060*/  UMOV UR4, 0x40 ;  /* 0x0000004000047882 */ /* 0x000fe40000000000 */
[----:B--2---:R-:W-:-:S09]  /*0070*/  ULEA UR4, UR6, UR4, 0x18 ;  /* 0x0000000406047291 */ /* 0x004fd2000f8ec0ff */
[----:B------:R-:W2:Y:S01]  /*0080*/  LDS.U8 R2, [UR4] ;  /* 0x00000004ff027984 */ /* 0x000ea20008000000 */
[----:B------:R-:W-:Y:S02]  /*0090*/  UMOV UR4, 0x400 ;  /* 0x0000040000047882 */ /* 0x000fe40000000000 */
[----:B------:R-:W-:Y:S01]  /*00a0*/  ULEA UR4, UR6, UR4, 0x18 ;  /* 0x0000000406047291 */ /* 0x000fe2000f8ec0ff */
[----:B--2---:R-:W-:-:S13]  /*00b0*/  ISETP.NE.AND P0, PT, R2, RZ, PT ;  /* 0x000000ff0200720c */ /* 0x004fda0003f05270 */
[----:B------:R-:W-:Y:S05]  /*00c0*/  @P0 BRA `(.L_x_1) ;  /* 0x00000000007c0947 */ /* 0x000fea0003800000 */
[----:B------:R-:W-:-:S13]  /*00d0*/  ELECT P0, URZ, PT ;  /* 0x0000000000ff782f */ /* 0x000fda0003800000 */
[----:B------:R-:W-:Y:S05]  /*00e0*/  @!P0 BRA `(.L_x_2) ;  /* 0x0000000000848947 */ /* 0x000fea0003800000 */
[----:B------:R-:W-:Y:S01]  /*00f0*/  UMOV UR5, 0x2 ;  /* 0x0000000200057882 */ /* 0x000fe20000000000 */
[----:B------:R-:W-:Y:S02]  /*0100*/  IMAD.MOV.U32 R5, RZ, RZ, 0x1 ;  /* 0x00000001ff057424 */ /* 0x000fe400078e00ff */
[----:B------:R-:W-:Y:S02]  /*0110*/  IMAD.MOV.U32 R3, RZ, RZ, 0x3 ;  /* 0x00000003ff037424 */ /* 0x000fe400078e00ff */
[----:B------:R-:W-:Y:S04]  /*0120*/  DEPBAR.LE SB2, 0x36 ;  /* 0x0000ad800000791a */ /* 0x000fe80000000000 */
[----:B------:R-:W2:Y:S02]  /*0130*/  UTCATOMSWS.FIND_AND_SET.ALIGN UP0, UR5, UR5 ;  /* 0x00000005000575e3 */ /* 0x000ea40008000800 */
[----:B--2---:R-:W-:-:S04]  /*0140*/  PLOP3.LUT P0, PT, PT, PT, UP0, 0x80, 0x8 ;  /* 0x000000000008781c */ /* 0x004fc80003f0f008 */
[----:B------:R-:W-:-:S04]  /*0150*/  SEL R2, RZ, 0xffffffff, !P0 ;  /* 0xffffffffff027807 */ /* 0x000fc80004000000 */
[----:B------:R-:W-:Y:S01]  /*0160*/  ISETP.NE.AND P0, PT, R2, RZ, PT ;  /* 0x000000ff0200720c */ /* 0x000fe20003f05270 */
[----:B------:R-:W-:-:S12]  /*0170*/  IMAD.U32 R2, RZ, RZ, UR5 ;  /* 0x00000005ff027e24 */ /* 0x000fd8000f8e00ff */
[----:B------:R-:W-:Y:S05]  /*0180*/  @P0 BRA `(.L_x_3) ;  /* 0x0000000000240947 */ /* 0x000fea0003800000 */
.L_x_4:
[----:B------:R-:W-:Y:S05]  /*0190*/  NANOSLEEP 0x64 ;  /* 0x000000640000795d */ /* 0x000fea0003800000 */
[----:B------:R-:W-:-:S05]  /*01a0*/  UMOV UR5, 0x2 ;  /* 0x0000000200057882 */ /* 0x000fca0000000000 */
[----:B------:R-:W-:Y:S04]  /*01b0*/  DEPBAR.LE SB2, 0x36 ;  /* 0x0000ad800000791a */ /* 0x000fe80000000000 */
[----:B------:R-:W2:Y:S02]  /*01c0*/  UTCATOMSWS.FIND_AND_SET.ALIGN UP0, UR5, UR5 ;  /* 0x00000005000575e3 */ /* 0x000ea40008000800 */
[----:B--2---:R-:W-:-:S04]  /*01d0*/  PLOP3.LUT P0, PT, PT, PT, UP0, 0x80, 0x8 ;  /* 0x000000000008781c */ /* 0x004fc80003f0f008 */
[----:B------:R-:W-:-:S04]  /*01e0*/  SEL R2, RZ, 0xffffffff, !P0 ;  /* 0xffffffffff027807 */ /* 0x000fc80004000000 */
[----:B------:R-:W-:Y:S01]  /*01f0*/  ISETP.NE.AND P0, PT, R2, RZ, PT ;  /* 0x000000ff0200720c */ /* 0x000fe20003f05270 */
[----:B------:R-:W-:-:S12]  /*0200*/  IMAD.U32 R2, RZ, RZ, UR5 ;  /* 0x00000005ff027e24 */ /* 0x000fd8000f8e00ff */
[----:B------:R-:W-:Y:S05]  /*0210*/  @!P0 BRA `(.L_x_4) ;  /* 0xfffffffc00dc8947 */ /* 0x000fea000383ffff */
.L_x_3:
[C---:B------:R-:W-:Y:S01]  /*0220*/  VIADD R4, R2.reuse, 0x10 ;  /* 0x0000001002047836 */ /* 0x040fe20000000000 */
[----:B------:R-:W-:Y:S01]  /*0230*/  UMOV UR5, 0x50 ;  /* 0x0000005000057882 */ /* 0x000fe20000000000 */
[----:B------:R-:W-:Y:S01]  /*0240*/  SHF.L.U32 R3, R3, R2, RZ ;  /* 0x0000000203037219 */ /* 0x000fe200000006ff */
[----:B------:R-:W-:Y:S01]  /*0250*/  ULEA UR5, UR6, UR5, 0x18 ;  /* 0x0000000506057291 */ /* 0x000fe2000f8ec0ff */
[----:B------:R-:W-:Y:S01]  /*0260*/  IMAD.SHL.U32 R2, R2, 0x20, RZ ;  /* 0x0000002002027824 */ /* 0x000fe200078e00ff */
[----:B------:R-:W-:-:S04]  /*0270*/  SHF.L.U32 R4, R5, R4, RZ ;  /* 0x0000000405047219 */ /* 0x000fc800000006ff */
[----:B------:R-:W-:-:S05]  /*0280*/  LOP3.LUT R3, R4, R3, RZ, 0xfc, !PT ;  /* 0x0000000304037212 */ /* 0x000fca00078efcff */
[----:B------:R2:W-:Y:S04]  /*0290*/  ATOMS.OR RZ, [UR5], R3 ;  /* 0x00000003ffff798c */ /* 0x0005e8000b000005 */
[----:B------:R2:W-:Y:S01]  /*02a0*/  STS [UR4], R2 ;  /* 0x00000002ff007988 */ /* 0x0005e20008000804 */
[----:B------:R-:W-:Y:S05]  /*02b0*/  BRA `(.L_x_2) ;  /* 0x0000000000107947 */ /* 0x000fea0003800000 */
.L_x_1:
[----:B------:R-:W-:Y:S01]  /*02c0*/  IMAD.MOV.U32 R3, RZ, RZ, -0x1 ;  /* 0xffffffffff037424 */ /* 0x000fe200078e00ff */
[----:B------:R-:W-:-:S04]  /*02d0*/  MOV R2, 0x300 ;  /* 0x0000030000027802 */ /* 0x000fc80000000f00 */
[----:B------:R2:W-:Y:S03]  /*02e0*/  STS [UR4], R3 ;  /* 0x00000003ff007988 */ /* 0x0005e60008000804 */
[----:B-12---:R-:W-:Y:S05]  /*02f0*/  CALL.REL.NOINC `($__internal_1_$__cuda_sm10x_tcgen05_guardrail_trap_phase_invalid_during_alloc) ;  /* 0x0000002000807944 */ /* 0x006fea0003c00000 */
.L_x_2:
[----:B------:R-:W-:Y:S05]  /*0300*/  WARPSYNC.ALL ;  /* 0x0000000000007948 */ /* 0x000fea0003800000 */
[----:B------:R-:W-:Y:S01]  /*0310*/  NOP ;  /* 0x0000000000007918 */ /* 0x000fe20000000000 */
.L_x_0:
[----:B------:R-:W3:Y:S08]  /*0320*/  S2UR UR4, SR_CgaCtaId ;  /* 0x00000000000479c3 */ /* 0x000ef00000008800 */
[----:B------:R-:W-:Y:S01]  /*0330*/  BAR.SYNC.DEFER_BLOCKING 0x0 ;  /* 0x0000000000007b1d */ /* 0x000fe20000010000 */
[----:B------:R-:W-:-:S05]  /*0340*/  LOP3.LUT R20, R0, 0xff, RZ, 0xc0, !PT ;  /* 0x000000ff00147812 */ /* 0x000fca00078ec0ff */
[----:B------:R-:W-:Y:S02]  /*0350*/  UMOV UR8, 0x400 ;  /* 0x0000040000087882 */ /* 0x000fe40000000000 */
[----:B------:R-:W4:Y:S08]  /*0360*/  LDC R8, c[0x0][0x3a0] ;  /* 0x0000e800ff087b82 */ /* 0x000f300000000800 */
[----:B------:R-:W5:Y:S01]  /*0370*/  S2UR UR26, SR_CTAID.Y ;  /* 0x00000000001a79c3 */ /* 0x000f620000002600 */
[----:B---3--:R-:W-:-:S09]  /*0380*/  ULEA UR8, UR4, UR8, 0x18 ;  /* 0x0000000804087291 */ /* 0x008fd2000f8ec0ff */
[----:B------:R-:W3:Y:S01]  /*0390*/  LDS R4, [UR8] ;  /* 0x00000008ff047984 */ /* 0x000ee20008000800 */
[----:B------:R-:W-:Y:S06]  /*03a0*/  BAR.SYNC.DEFER_BLOCKING 0x0 ;  /* 0x0000000000007b1d */ /* 0x000fec0000010000 */
[----:B------:R-:W-:Y:S05]  /*03b0*/  @P2 BRA `(.L_x_5) ;  /* 0x0000000000182947 */ /* 0x000fea0003800000 */
[----:B------:R-:W-:Y:S01]  /*03c0*/  ELECT P0, URZ, PT ;  /* 0x0000000000ff782f */ /* 0x000fe20003800000 */
[----:B--2---:R-:W-:Y:S01]  /*03d0*/  IMAD.MOV.U32 R2, RZ, RZ, 0x1 ;  /* 0x00000001ff027424 */ /* 0x004fe200078e00ff */
[----:B------:R-:W-:Y:S01]  /*03e0*/  UMOV UR5, 0x40 ;  /* 0x0000004000057882 */ /* 0x000fe20000000000 */
[----:B------:R-:W-:Y:S01]  /*03f0*/  UVIRTCOUNT.DEALLOC.SMPOOL 0x80 ;  /* 0x000000800000784c */ /* 0x000fe20000000000 */
[----:B------:R-:W-:-:S09]  /*0400*/  ULEA UR5, UR4, UR5, 0x18 ;  /* 0x0000000504057291 */ /* 0x000fd2000f8ec0ff */
[----:B------:R2:W-:Y:S03]  /*0410*/  @P0 STS.U8 [UR5], R2 ;  /* 0x00000002ff000988 */ /* 0x0005e60008000005 */
.L_x_5:
[----:B------:R-:W2:Y:S01]  /*0420*/  S2UR UR4, SR_CTAID.Z ;  /* 0x00000000000479c3 */ /* 0x000ea20000002700 */
[----:B------:R-:W5:Y:S01]  /*0430*/  LDCU UR5, c[0x0][0x370] ;  /* 0x00006e00ff0577ac */ /* 0x000f620008000800 */
[----:B------:R-:W-:Y:S01]  /*0440*/  ISETP.GE.U32.AND P0, PT, R20, 0x20, PT ;  /* 0x000000201400780c */ /* 0x000fe20003f06070 */
[----:B----4-:R-:W-:Y:S01]  /*0450*/  VIADD R5, R8, 0xffffffff ;  /* 0xffffffff08057836 */ /* 0x010fe20000000000 */
[C---:B------:R-:W-:Y:S01]  /*0460*/  ISETP.NE.U32.AND P3, PT, R20.reuse, RZ, PT ;  /* 0x000000ff1400720c */ /* 0x040fe20003f65070 */
[----:B------:R-:W2:Y:S02]  /*0470*/  LDCU UR6, c[0x0][0x374] ;  /* 0x00006e80ff0677ac */ /* 0x000ea40008000800 */
[----:B--2---:R-:W-:Y:S01]  /*0480*/  LEA R2, R20, UR8, 0x2 ;  /* 0x0000000814027c11 */ /* 0x004fe2000f8e10ff */
[----:B------:R-:W-:Y:S01]  /*0490*/  BSSY.RECONVERGENT B0, `(.L_x_6) ;  /* 0x0000015000007945 */ /* 0x000fe20003800200 */
[----:B------:R-:W5:Y:S01]  /*04a0*/  S2UR UR11, SR_CTAID.X ;  /* 0x00000000000b79c3 */ /* 0x000f620000002500 */
[----:B------:R-:W2:Y:S01]  /*04b0*/  LDCU.64 UR16, c[0x0][0x3c0] ;  /* 0x00007800ff1077ac */ /* 0x000ea20008000a00 */
[----:B---3--:R-:W-:-:S04]  /*04c0*/  R2UR UR29, R4 ;  /* 0x00000000041d72ca */ /* 0x008fc800000e0000 */
[----:B------:R3:W-:Y:S02]  /*04d0*/  @!P0 STS [R2], RZ ;  /* 0x000000ff02008388 */ /* 0x0007e40000000800 */
[----:B------:R-:W4:Y:S01]  /*04e0*/  LDC R3, c[0x0][0x398] ;  /* 0x0000e600ff037b82 */ /* 0x000f220000000800 */
[----:B------:R-:W-:Y:S01]  /*04f0*/  NOP ;  /* 0x0000000000007918 */ /* 0x000fe20000000000 */
[----:B------:R3:W-:Y:S01]  /*0500*/  @!P3 STS [UR8+0x20], R5 ;  /* 0x00002005ff00b988 */ /* 0x0007e20008000808 */
[----:B-----5:R-:W-:-:S04]  /*0510*/  UIMAD UR4, UR4, UR6, UR26 ;  /* 0x00000006040472a4 */ /* 0x020fc8000f8e021a */
[----:B------:R-:W-:-:S04]  /*0520*/  UIMAD UR4, UR4, UR5, UR11 ;  /* 0x00000005040472a4 */ /* 0x000fc8000f8e020b */
[----:B------:R-:W-:-:S04]  /*0530*/  UIMAD UR4, UR4, 0x180, URZ ;  /* 0x00000180040478a4 */ /* 0x000fc8000f8e02ff */
[----:B--2---:R-:W-:Y:S01]  /*0540*/  UIADD3 UR12, UP0, UPT, UR4, UR16, URZ ;  /* 0x00000010040c7290 */ /* 0x004fe2000ff1e0ff */
[----:B----4-:R-:W-:-:S03]  /*0550*/  VIADD R3, R3, 0xffffffff ;  /* 0xffffffff03037836 */ /* 0x010fc60000000000 */
[----:B------:R-:W-:Y:S01]  /*0560*/  ULEA.HI.X.SX32 UR13, UR4, UR17, 0x1, UP0 ;  /* 0x00000011040d7291 */ /* 0x000fe200080f0eff */
[----:B---3--:R-:W-:Y:S11]  /*0570*/  @P3 BRA `(.L_x_7) ;  /* 0x0000000000183947 */ /* 0x008ff60003800000 */
[----:B------:R-:W2:Y:S01]  /*0580*/  LDS R4, [UR8+0x8] ;  /* 0x00000808ff047984 */ /* 0x000ea20008000800 */
[----:B------:R-:W3:Y:S01]  /*0590*/  LDC.64 R10, c[0x0][0x380] ;  /* 0x0000e000ff0a7b82 */ /* 0x000ee20000000a00 */
[----:B------:R-:W-:Y:S02]  /*05a0*/  IMAD.MOV.U32 R7, RZ, RZ, 0x70 ;  /* 0x00000070ff077424 */ /* 0x000fe400078e00ff */
[----:B---3--:R3:W-:Y:S03]  /*05b0*/  STS.64 [UR8], R10 ;  /* 0x0000000aff007988 */ /* 0x0087e60008000a08 */
[----:B--2---:R-:W-:-:S05]  /*05c0*/  LOP3.LUT R4, R4, 0x10, R7, 0xd8, !PT ;  /* 0x0000001004047812 */ /* 0x004fca00078ed807 */
[----:B------:R3:W-:Y:S02]  /*05d0*/  STS [UR8+0x8], R4 ;  /* 0x00000804ff007988 */ /* 0x0007e40008000808 */
.L_x_7:
[----:B------:R-:W-:Y:S05]  /*05e0*/  BSYNC.RECONVERGENT B0 ;  /* 0x0000000000007941 */ /* 0x000fea0003800200 */
.L_x_6:
[----:B------:R-:W-:Y:S04]  /*05f0*/  BSSY.RECONVERGENT B0, `(.L_x_8) ;  /* 0x000000a000007945 */ /* 0x000fe80003800200 */
[----:B------:R-:W-:Y:S05]  /*0600*/  @P3 BRA `(.L_x_9) ;  /* 0x0000000000203947 */ /* 0x000fea0003800000 */
[----:B---3--:R-:W2:Y:S01]  /*0610*/  LDS R4, [UR8+0x34] ;  /* 0x00003408ff047984 */ /* 0x008ea20008000800 */
[----:B------:R-:W-:Y:S02]  /*0620*/  IMAD.MOV.U32 R7, RZ, RZ, 0x3f000000 ;  /* 0x3f000000ff077424 */ /* 0x000fe400078e00ff */
[----:B------:R-:W-:Y:S01]  /*0630*/  @!P3 IMAD.MOV.U32 R6, RZ, RZ, 0x3f ;  /* 0x0000003fff06b424 */ /* 0x000fe200078e00ff */
[----:B------:R-:W3:Y:S02]  /*0640*/  @!P3 LDS R9, [UR8+0x38] ;  /* 0x00003808ff09b984 */ /* 0x000ee40008000800 */
[----:B--2---:R-:W-:Y:S02]  /*0650*/  LOP3.LUT R4, R4, 0xff000000, R7, 0xb8, !PT ;  /* 0xff00000004047812 */ /* 0x004fe400078eb807 */
[----:B---3--:R-:W-:-:S03]  /*0660*/  @!P3 LOP3.LUT R6, R9, 0xff, R6, 0xb8, !PT ;  /* 0x000000ff0906b812 */ /* 0x008fc600078eb806 */
[----:B------:R2:W-:Y:S04]  /*0670*/  STS [UR8+0x34], R4 ;  /* 0x00003404ff007988 */ /* 0x0005e80008000808 */
[----:B------:R2:W-:Y:S02]  /*0680*/  @!P3 STS [UR8+0x38], R6 ;  /* 0x00003806ff00b988 */ /* 0x0005e40008000808 */
.L_x_9:
[----:B------:R-:W-:Y:S05]  /*0690*/  BSYNC.RECONVERGENT B0 ;  /* 0x0000000000007941 */ /* 0x000fea0003800200 */
.L_x_8:
[----:B------:R-:W-:Y:S04]  /*06a0*/  BSSY.RECONVERGENT B0, `(.L_x_10) ;  /* 0x000000a000007945 */ /* 0x000fe80003800200 */
[----:B------:R-:W-:Y:S05]  /*06b0*/  @P3 BRA `(.L_x_11) ;  /* 0x0000000000203947 */ /* 0x000fea0003800000 */
[----:B--23--:R-:W2:Y:S01]  /*06c0*/  LDS R4, [UR8+0x1c] ;  /* 0x00001c08ff047984 */ /* 0x00cea20008000800 */
[----:B------:R-:W3:Y:S03]  /*06d0*/  LDC.64 R10, c[0x0][0x3a8] ;  /* 0x0000ea00ff0a7b82 */ /* 0x000ee60000000a00 */
[----:B------:R4:W-:Y:S01]  /*06e0*/  STS [UR8+0x24], R3 ;  /* 0x00002403ff007988 */ /* 0x0009e20008000808 */
[--C-:B---3--:R-:W-:Y:S02]  /*06f0*/  SHF.R.U32.HI R7, RZ, 0x4, R11.reuse ;  /* 0x00000004ff077819 */ /* 0x108fe4000001160b */
[----:B------:R-:W-:-:S05]  /*0700*/  SHF.R.U64 R6, R10, 0x4, R11 ;  /* 0x000000040a067819 */ /* 0x000fca000000120b */
[----:B------:R4:W-:Y:S01]  /*0710*/  STS [UR8+0xc], R6 ;  /* 0x00000c06ff007988 */ /* 0x0009e20008000808 */
[----:B--2---:R-:W-:-:S05]  /*0720*/  LOP3.LUT R4, R4, 0xf, R7, 0xb8, !PT ;  /* 0x0000000f04047812 */ /* 0x004fca00078eb807 */
[----:B------:R4:W-:Y:S02]  /*0730*/  STS [UR8+0x1c], R4 ;  /* 0x00001c04ff007988 */ /* 0x0009e40008000808 */
.L_x_11:
[----:B------:R-:W-:Y:S05]  /*0740*/  BSYNC.RECONVERGENT B0 ;  /* 0x0000000000007941 */ /* 0x000fea0003800200 */
.L_x_10:
[----:B------:R-:W-:Y:S04]  /*0750*/  BSSY.RECONVERGENT B1, `(.L_x_12) ;  /* 0x000001d000017945 */ /* 0x000fe80003800200 */
[----:B------:R-:W-:Y:S04]  /*0760*/  BSSY.RELIABLE B0, `(.L_x_13) ;  /* 0x0000018000007945 */ /* 0x000fe80003800100 */
[----:B------:R-:W-:Y:S05]  /*0770*/  @P3 BRA `(.L_x_14) ;  /* 0x00000000001c3947 */ /* 0x000fea0003800000 */
[----:B--234-:R-:W2:Y:S02]  /*0780*/  LDS R4, [UR8+0x34] ;  /* 0x00003408ff047984 */ /* 0x01cea40008000800 */
[----:B--2---:R-:W-:-:S05]  /*0790*/  LOP3.LUT R4, R4, 0x7, RZ, 0xb8, !PT ;  /* 0x0000000704047812 */ /* 0x004fca00078eb8ff */
[----:B------:R2:W-:Y:S01]  /*07a0*/  STS [UR8+0x34], R4 ;  /* 0x00003404ff007988 */ /* 0x0005e20008000808 */
[----:B------:R-:W-:Y:S05]  /*07b0*/  @P3 BRA `(.L_x_15) ;  /* 0x00000000001c3947 */ /* 0x000fea0003800000 */
[----:B--2---:R-:W2:Y:S02]  /*07c0*/  LDS R4, [UR8+0x34] ;  /* 0x00003408ff047984 */ /* 0x004ea40008000800 */
[----:B--2---:R-:W-:-:S05]  /*07d0*/  LOP3.LUT R4, R4, 0x38, RZ, 0xb8, !PT ;  /* 0x0000003804047812 */ /* 0x004fca00078eb8ff */
[----:B------:R5:W-:Y:S02]  /*07e0*/  STS [UR8+0x34], R4 ;  /* 0x00003404ff007988 */ /* 0x000be40008000808 */
.L_x_14:
[----:B------:R-:W-:Y:S05]  /*07f0*/  @P3 BRA `(.L_x_16) ;  /* 0x00000000001c3947 */ /* 0x000fea0003800000 */
[----:B--2345:R-:W2:Y:S02]  /*0800*/  LDS R4, [UR8+0x8] ;  /* 0x00000808ff047984 */ /* 0x03cea40008000800 */
[----:B--2---:R-:W-:-:S05]  /*0810*/  LOP3.LUT R4, R4, 0x780, RZ, 0xb8, !PT ;  /* 0x0000078004047812 */ /* 0x004fca00078eb8ff */
[----:B------:R3:W-:Y:S02]  /*0820*/  STS [UR8+0x8], R4 ;  /* 0x00000804ff007988 */ /* 0x0007e40008000808 */
.L_x_15:
[----:B------:R-:W-:Y:S05]  /*0830*/  @P3 BRA `(.L_x_17) ;  /* 0x0000000000283947 */ /* 0x000fea0003800000 */
[----:B--23--:R-:W2:Y:S02]  /*0840*/  LDS R4, [UR8+0x8] ;  /* 0x00000808ff047984 */ /* 0x00cea40008000800 */
[----:B--2---:R-:W-:-:S05]  /*0850*/  LOP3.LUT R4, R4, 0x1800, RZ, 0xb8, !PT ;  /* 0x0000180004047812 */ /* 0x004fca00078eb8ff */
[----:B------:R2:W-:Y:S02]  /*0860*/  STS [UR8+0x8], R4 ;  /* 0x00000804ff007988 */ /* 0x0005e40008000808 */
.L_x_16:
[----:B------:R-:W-:Y:S05]  /*0870*/  @P3 BREAK.RELIABLE B0 ;  /* 0x0000000000003942 */ /* 0x000fea0003800100 */
[----:B------:R-:W-:Y:S05]  /*0880*/  @P3 BRA `(.L_x_18) ;  /* 0x0000000000243947 */ /* 0x000fea0003800000 */
[----:B------:R-:W2:Y:S02]  /*0890*/  LDS R7, [UR8+0x8] ;  /* 0x00000808ff077984 */ /* 0x000ea40008000800 */
[----:B--2345:R-:W-:-:S05]  /*08a0*/  IMAD.MOV.U32 R4, RZ, RZ, 0x6000 ;  /* 0x00006000ff047424 */ /* 0x03cfca00078e00ff */
[----:B------:R-:W-:-:S04]  /*08b0*/  LOP3.LUT R4, R7, 0x4000, R4, 0xd8, !PT ;  /* 0x0000400007047812 */ /* 0x000fc800078ed804 */
[----:B------:R-:W-:-:S05]  /*08c0*/  LOP3.LUT R4, R4, 0x400000, RZ, 0xb8, !PT ;  /* 0x0040000004047812 */ /* 0x000fca00078eb8ff */
[----:B------:R4:W-:Y:S02]  /*08d0*/  STS [UR8+0x8], R4 ;  /* 0x00000804ff007988 */ /* 0x0009e40008000808 */
.L_x_17:
[----:B------:R-:W-:Y:S05]  /*08e0*/  BSYNC.RELIABLE B0 ;  /* 0x0000000000007941 */ /* 0x000fea0003800100 */
.L_x_13:
[----:B--234-:R-:W2:Y:S02]  /*08f0*/  @!P3 LDS R4, [UR8+0x8] ;  /* 0x00000808ff04b984 */ /* 0x01cea40008000800 */
[----:B--2---:R-:W-:-:S05]  /*0900*/  @!P3 LOP3.LUT R4, R4, 0x8000, RZ, 0xb8, !PT ;  /* 0x000080000404b812 */ /* 0x004fca00078eb8ff */
[----:B------:R2:W-:Y:S02]  /*0910*/  @!P3 STS [UR8+0x8], R4 ;  /* 0x00000804ff00b988 */ /* 0x0005e40008000808 */
.L_x_18:
[----:B------:R-:W-:Y:S05]  /*0920*/  BSYNC.RECONVERGENT B1 ;  /* 0x0000000000017941 */ /* 0x000fea0003800200 */
.L_x_12:
[----:B------:R-:W-:Y:S05]  /*0930*/  WARPSYNC.ALL ;  /* 0x0000000000007948 */ /* 0x000fea0003800000 */
[----:B------:R-:W-:Y:S01]  /*0940*/  NOP ;  /* 0x0000000000007918 */ /* 0x000fe20000000000 */
[----:B--2345:R-:W2:Y:S02]  /*0950*/  LDC R4, c[0x0][0x39c] ;  /* 0x0000e700ff047b82 */ /* 0x03cea40000000800 */
[----:B--2---:R-:W-:Y:S01]  /*0960*/  VIADD R4, R4, 0xffffffff ;  /* 0xffffffff04047836 */ /* 0x004fe20000000000 */
[----:B------:R-:W-:Y:S06]  /*0970*/  @P0 BRA `(.L_x_19) ;  /* 0x0000000000300947 */ /* 0x000fec0003800000 */
[----:B------:R-:W2:Y:S01]  /*0980*/  S2R R6, SR_LANEID ;  /* 0x0000000000067919 */ /* 0x000ea20000000000 */
[----:B------:R-:W-:Y:S05]  /*0990*/  WARPSYNC.ALL ;  /* 0x0000000000007948 */ /* 0x000fea0003800000 */
[----:B------:R-:W-:Y:S01]  /*09a0*/  NOP ;  /* 0x0000000000007918 */ /* 0x000fe20000000000 */
[----:B--2---:R-:W-:-:S05]  /*09b0*/  IMAD.SHL.U32 R9, R6, 0x4, RZ ;  /* 0x0000000406097824 */ /* 0x004fca00078e00ff */
[----:B------:R-:W2:Y:S01]  /*09c0*/  LDS R11, [R9+UR8] ;  /* 0x00000008090b7984 */ /* 0x000ea20008000800 */
[----:B------:R-:W-:-:S05]  /*09d0*/  IADD3 R6, P1, PT, R9, UR12, RZ ;  /* 0x0000000c09067c10 */ /* 0x000fca000ff3e0ff */
[----:B------:R-:W-:-:S05]  /*09e0*/  IMAD.X R7, RZ, RZ, UR13, P1 ;  /* 0x0000000dff077e24 */ /* 0x000fca00088e06ff */
[----:B--2---:R2:W3:Y:S01]  /*09f0*/  ATOMG.E.EXCH.STRONG.GPU PT, RZ, [R6], R11 ;  /* 0x0000000b06ff73a8 */ /* 0x0044e200041ee100 */
[----:B------:R-:W-:-:S04]  /*0a00*/  DEPBAR {5,4,3,2,1,0} ;  /* 0x0000003f0000791a */ /* 0x000fc80000000000 */
[----:B------:R-:W4:Y:S02]  /*0a10*/  CCTL.E.C.LDCU.IV.DEEP [UR12] ;  /* 0x000000000c007540 */ /* 0x000f240009c08000 */
[----:B----4-:R2:W-:Y:S01]  /*0a20*/  UTMACCTL.IV [UR12] ;  /* 0x000000000c0079b9 */ /* 0x0105e20008000000 */
[----:B------:R-:W-:Y:S01]  /*0a30*/  NOP ;  /* 0x0000000000007918 */ /* 0x000fe20000000000 */
.L_x_19:
[----:B------:R-:W-:Y:S05]  /*0a40*/  @P0 BRA `(.L_x_20) ;  /* 0x00000000000c0947 */ /* 0x000fea0003800000 */
[----:B------:R0:W-:Y:S01]  /*0a50*/  UTMACMDFLUSH ;  /* 0x00000000000079b7 */ /* 0x0001e20000000000 */
[----:B------:R-:W-:Y:S05]  /*0a60*/  @P0 BRA `(.L_x_20) ;  /* 0x0000000000040947 */ /* 0x000fea0003800000 */
[----:B------:R-:W-:-:S04]  /*0a70*/  DEPBAR.LE SB0, 0x0 ;  /* 0x000080000000791a */ /* 0x000fc80000000000 */
.L_x_20:
[----:B------:R-:W-:Y:S05]  /*0a80*/  WARPSYNC.ALL ;  /* 0x0000000000007948 */ /* 0x000fea0003800000 */
[----:B------:R-:W-:Y:S01]  /*0a90*/  NOP ;  /* 0x0000000000007918 */ /* 0x000fe20000000000 */
[----:B---3--:R-:W-:Y:S06]  /*0aa0*/  BAR.SYNC.DEFER_BLOCKING 0x0 ;  /* 0x0000000000007b1d */ /* 0x008fec0000010000 */
[----:B------:R-:W-:Y:S02]  /*0ab0*/  BSSY.RECONVERGENT B1, `(.L_x_21) ;  /* 0x000000b000017945 */ /* 0x000fe40003800200 */
[----:B------:R-:W-:Y:S06]  /*0ac0*/  BAR.SYNC.DEFER_BLOCKING 0x0 ;  /* 0x0000000000007b1d */ /* 0x000fec0000010000 */
[----:B------:R3:W-:Y:S01]  /*0ad0*/  @!P0 STS [R2], RZ ;  /* 0x000000ff02008388 */ /* 0x0007e20000000800 */
[----:B------:R-:W-:Y:S01]  /*0ae0*/  NOP ;  /* 0x0000000000007918 */ /* 0x000fe20000000000 */
[----:B------:R-:W-:Y:S05]  /*0af0*/  @P3 BRA `(.L_x_22) ;  /* 0x0000000000183947 */ /* 0x000fea0003800000 */
[----:B--2---:R-:W2:Y:S01]  /*0b00*/  LDS R6, [UR8+0x8] ;  /* 0x00000808ff067984 */ /* 0x004ea20008000800 */
[----:B------:R-:W4:Y:S01]  /*0b10*/  LDC.64 R10, c[0x0][0x388] ;  /* 0x0000e200ff0a7b82 */ /* 0x000f220000000a00 */
[----:B------:R-:W-:Y:S02]  /*0b20*/  IMAD.MOV.U32 R7, RZ, RZ, 0x70 ;  /* 0x00000070ff077424 */ /* 0x000fe400078e00ff */
[----:B----4-:R4:W-:Y:S03]  /*0b30*/  STS.64 [UR8], R10 ;  /* 0x0000000aff007988 */ /* 0x0109e60008000a08 */
[----:B--2---:R-:W-:-:S05]  /*0b40*/  LOP3.LUT R6, R6, 0x10, R7, 0xd8, !PT ;  /* 0x0000001006067812 */ /* 0x004fca00078ed807 */
[----:B------:R4:W-:Y:S02]  /*0b50*/  STS [UR8+0x8], R6 ;  /* 0x00000806ff007988 */ /* 0x0009e40008000808 */
.L_x_22:
[----:B--2---:R-:W-:Y:S05]  /*0b60*/  BSYNC.RECONVERGENT B1 ;  /* 0x0000000000017941 */ /* 0x004fea0003800200 */
.L_x_21:
[----:B------:R-:W-:Y:S04]  /*0b70*/  BSSY.RECONVERGENT B1, `(.L_x_23) ;  /* 0x000000a000017945 */ /* 0x000fe80003800200 */
[----:B------:R-:W-:Y:S05]  /*0b80*/  @P3 BRA `(.L_x_24) ;  /* 0x0000000000203947 */ /* 0x000fea0003800000 */
[----:B----4-:R-:W2:Y:S01]  /*0b90*/  LDS R6, [UR8+0x34] ;  /* 0x00003408ff067984 */ /* 0x010ea20008000800 */
[----:B------:R-:W-:Y:S02]  /*0ba0*/  IMAD.MOV.U32 R9, RZ, RZ, 0x3f000000 ;  /* 0x3f000000ff097424 */ /* 0x000fe400078e00ff */
[----:B------:R-:W-:Y:S01]  /*0bb0*/  @!P3 IMAD.MOV.U32 R10, RZ, RZ, 0x3f ;  /* 0x0000003fff0ab424 */ /* 0x000fe200078e00ff */
[----:B------:R-:W4:Y:S02]  /*0bc0*/  @!P3 LDS R7, [UR8+0x38] ;  /* 0x00003808ff07b984 */ /* 0x000f240008000800 */
[----:B--2---:R-:W-:Y:S02]  /*0bd0*/  LOP3.LUT R6, R6, 0xff000000, R9, 0xb8, !PT ;  /* 0xff00000006067812 */ /* 0x004fe400078eb809 */
[----:B----4-:R-:W-:-:S03]  /*0be0*/  @!P3 LOP3.LUT R7, R7, 0xff, R10, 0xb8, !PT ;  /* 0x000000ff0707b812 */ /* 0x010fc600078eb80a */
[----:B------:R2:W-:Y:S04]  /*0bf0*/  STS [UR8+0x34], R6 ;  /* 0x00003406ff007988 */ /* 0x0005e80008000808 */
[----:B------:R2:W-:Y:S02]  /*0c00*/  @!P3 STS [UR8+0x38], R7 ;  /* 0x00003807ff00b988 */ /* 0x0005e40008000808 */
.L_x_24:
[----:B------:R-:W-:Y:S05]  /*0c10*/  BSYNC.RECONVERGENT B1 ;  /* 0x0000000000017941 */ /* 0x000fea0003800200 */
.L_x_23:
[----:B------:R-:W-:Y:S04]  /*0c20*/  BSSY.RECONVERGENT B1, `(.L_x_25) ;  /* 0x0000004000017945 */ /* 0x000fe80003800200 */
[----:B------:R-:W-:Y:S05]  /*0c30*/  @P3 BRA `(.L_x_26) ;  /* 0x0000000000083947 */ /* 0x000fea0003800000 */
[----:B------:R5:W-:Y:S04]  /*0c40*/  STS [UR8+0x24], R5 ;  /* 0x00002405ff007988 */ /* 0x000be80008000808 */
[----:B------:R5:W-:Y:S02]  /*0c50*/  STS [UR8+0x20], R4 ;  /* 0x00002004ff007988 */ /* 0x000be40008000808 */
.L_x_26:
[----:B------:R-:W-:Y:S05]  /*0c60*/  BSYNC.RECONVERGENT B1 ;  /* 0x0000000000017941 */ /* 0x000fea0003800200 */
.L_x_25:
[----:B------:R-:W-:Y:S04]  /*0c70*/  BSSY.RECONVERGENT B2, `(.L_x_27) ;  /* 0x0000025000027945 */ /* 0x000fe80003800200 */
[----:B------:R-:W-:Y:S04]  /*0c80*/  BSSY.RELIABLE B1, `(.L_x_28) ;  /* 0x0000020000017945 */ /* 0x000fe80003800100 */
[----:B------:R-:W-:Y:S05]  /*0c90*/  @P3 BRA `(.L_x_29) ;  /* 0x00000000002c3947 */ /* 0x000fea0003800000 */
[----:B-----5:R-:W5:Y:S01]  /*0ca0*/  LDS R5, [UR8+0x1c] ;  /* 0x00001c08ff057984 */ /* 0x020f620008000800 */
[----:B--2-4-:R-:W2:Y:S02]  /*0cb0*/  LDC.64 R6, c[0x0][0x3b0] ;  /* 0x0000ec00ff067b82 */ /* 0x014ea40000000a00 */
[--C-:B--2---:R-:W-:Y:S02]  /*0cc0*/  SHF.R.U32.HI R10, RZ, 0x4, R7.reuse ;  /* 0x00000004ff0a7819 */ /* 0x104fe40000011607 */
[----:B------:R-:W-:-:S05]  /*0cd0*/  SHF.R.U64 R6, R6, 0x4, R7 ;  /* 0x0000000406067819 */ /* 0x000fca0000001207 */
[----:B------:R2:W-:Y:S01]  /*0ce0*/  STS [UR8+0xc], R6 ;  /* 0x00000c06ff007988 */ /* 0x0005e20008000808 */
[----:B-----5:R-:W-:-:S05]  /*0cf0*/  LOP3.LUT R5, R5, 0xf, R10, 0xb8, !PT ;  /* 0x0000000f05057812 */ /* 0x020fca00078eb80a */
[----:B------:R2:W-:Y:S01]  /*0d00*/  STS [UR8+0x1c], R5 ;  /* 0x00001c05ff007988 */ /* 0x0005e20008000808 */
[----:B------:R-:W-:Y:S05]  /*0d10*/  @P3 BRA `(.L_x_30) ;  /* 0x00000000001c3947 */ /* 0x000fea0003800000 */
[----:B--2---:R-:W2:Y:S02]  /*0d20*/  LDS R5, [UR8+0x34] ;  /* 0x00003408ff057984 */ /* 0x004ea40008000800 */
[----:B--2---:R-:W-:-:S05]  /*0d30*/  LOP3.LUT R5, R5, 0x7, RZ, 0xb8, !PT ;  /* 0x0000000705057812 */ /* 0x004fca00078eb8ff */
[----:B------:R2:W-:Y:S02]  /*0d40*/  STS [UR8+0x34], R5 ;  /* 0x00003405ff007988 */ /* 0x0005e40008000808 */
.L_x_29:
[----:B------:R-:W-:Y:S05]  /*0d50*/  @P3 BRA `(.L_x_31) ;  /* 0x00000000001c3947 */ /* 0x000fea0003800000 */
[----:B--2--5:R-:W2:Y:S02]  /*0d60*/  LDS R5, [UR8+0x34] ;  /* 0x00003408ff057984 */ /* 0x024ea40008000800 */
[----:B--2---:R-:W-:-:S05]  /*0d70*/  LOP3.LUT R5, R5, 0x38, RZ, 0xb8, !PT ;  /* 0x0000003805057812 */ /* 0x004fca00078eb8ff */
[----:B------:R5:W-:Y:S02]  /*0d80*/  STS [UR8+0x34], R5 ;  /* 0x00003405ff007988 */ /* 0x000be40008000808 */
.L_x_30:
[----:B------:R-:W-:Y:S05]  /*0d90*/  @P3 BRA `(.L_x_32) ;  /* 0x00000000001c3947 */ /* 0x000fea0003800000 */
[----:B--2--5:R-:W2:Y:S02]  /*0da0*/  LDS R5, [UR8+0x8] ;  /* 0x00000808ff057984 */ /* 0x024ea40008000800 */
[----:B--2---:R-:W-:-:S05]  /*0db0*/  LOP3.LUT R5, R5, 0x780, RZ, 0xb8, !PT ;  /* 0x0000078005057812 */ /* 0x004fca00078eb8ff */
[----:B------:R2:W-:Y:S02]  /*0dc0*/  STS [UR8+0x8], R5 ;  /* 0x00000805ff007988 */ /* 0x0005e40008000808 */
.L_x_31:
[----:B------:R-:W-:Y:S05]  /*0dd0*/  @P3 BRA `(.L_x_33) ;  /* 0x0000000000283947 */ /* 0x000fea0003800000 */
[----:B--2--5:R-:W2:Y:S02]  /*0de0*/  LDS R5, [UR8+0x8] ;  /* 0x00000808ff057984 */ /* 0x024ea40008000800 */
[----:B--2---:R-:W-:-:S05]  /*0df0*/  LOP3.LUT R5, R5, 0x1800, RZ, 0xb8, !PT ;  /* 0x0000180005057812 */ /* 0x004fca00078eb8ff */
[----:B------:R2:W-:Y:S02]  /*0e00*/  STS [UR8+0x8], R5 ;  /* 0x00000805ff007988 */ /* 0x0005e40008000808 */
.L_x_32:
[----:B------:R-:W-:Y:S05]  /*0e10*/  @P3 BREAK.RELIABLE B1 ;  /* 0x0000000000013942 */ /* 0x000fea0003800100 */
[----:B------:R-:W-:Y:S05]  /*0e20*/  @P3 BRA `(.L_x_34) ;  /* 0x0000000000243947 */ /* 0x000fea0003800000 */
[----:B--2--5:R-:W2:Y:S01]  /*0e30*/  LDS R5, [UR8+0x8] ;  /* 0x00000808ff057984 */ /* 0x024ea20008000800 */
[----:B----4-:R-:W-:-:S05]  /*0e40*/  IMAD.MOV.U32 R6, RZ, RZ, 0x6000 ;  /* 0x00006000ff067424 */ /* 0x010fca00078e00ff */
[----:B--2---:R-:W-:-:S04]  /*0e50*/  LOP3.LUT R5, R5, 0x4000, R6, 0xd8, !PT ;  /* 0x0000400005057812 */ /* 0x004fc800078ed806 */
[----:B------:R-:W-:-:S05]  /*0e60*/  LOP3.LUT R5, R5, 0x400000, RZ, 0xb8, !PT ;  /* 0x0040000005057812 */ /* 0x000fca00078eb8ff */
[----:B------:R2:W-:Y:S02]  /*0e70*/  STS [UR8+0x8], R5 ;  /* 0x00000805ff007988 */ /* 0x0005e40008000808 */
.L_x_33:
[----:B------:R-:W-:Y:S05]  /*0e80*/  BSYNC.RELIABLE B1 ;  /* 0x0000000000017941 */ /* 0x000fea0003800100 */
.L_x_28:
[----:B--2--5:R-:W2:Y:S02]  /*0e90*/  @!P3 LDS R5, [UR8+0x8] ;  /* 0x00000808ff05b984 */ /* 0x024ea40008000800 */
[----:B--2---:R-:W-:-:S05]  /*0ea0*/  @!P3 LOP3.LUT R5, R5, 0x8000, RZ, 0xb8, !PT ;  /* 0x000080000505b812 */ /* 0x004fca00078eb8ff */
[----:B------:R2:W-:Y:S02]  /*0eb0*/  @!P3 STS [UR8+0x8], R5 ;  /* 0x00000805ff00b988 */ /* 0x0005e40008000808 */
.L_x_34:
[----:B------:R-:W-:Y:S05]  /*0ec0*/  BSYNC.RECONVERGENT B2 ;  /* 0x0000000000027941 */ /* 0x000fea0003800200 */
.L_x_27:
[----:B------:R-:W-:Y:S05]  /*0ed0*/  WARPSYNC.ALL ;  /* 0x0000000000007948 */ /* 0x000fea0003800000 */
[----:B------:R-:W-:Y:S01]  /*0ee0*/  NOP ;  /* 0x0000000000007918 */ /* 0x000fe20000000000 */
[----:B------:R-:W-:-:S04]  /*0ef0*/  UIADD3 UR5, UPT, UPT, UR4, 0x80, URZ ;  /* 0x0000008004057890 */ /* 0x000fc8000fffe0ff */
[----:B------:R-:W-:-:S04]  /*0f00*/  UIADD3 UR14, UP0, UPT, UR5, UR16, URZ ;  /* 0x00000010050e7290 */ /* 0x000fc8000ff1e0ff */
[----:B------:R-:W-:Y:S01]  /*0f10*/  ULEA.HI.X.SX32 UR15, UR5, UR17, 0x1, UP0 ;  /* 0x00000011050f7291 */ /* 0x000fe200080f0eff */
[----:B------:R-:W-:Y:S11]  /*0f20*/  @P0 BRA `(.L_x_35) ;  /* 0x0000000000300947 */ /* 0x000ff60003800000 */
[----:B--2--5:R-:W2:Y:S01]  /*0f30*/  S2R R5, SR_LANEID ;  /* 0x0000000000057919 */ /* 0x024ea20000000000 */
[----:B------:R-:W-:Y:S05]  /*0f40*/  WARPSYNC.ALL ;  /* 0x0000000000007948 */ /* 0x000fea0003800000 */
[----:B------:R-:W-:Y:S01]  /*0f50*/  NOP ;  /* 0x0000000000007918 */ /* 0x000fe20000000000 */
[----:B--2---:R-:W-:-:S05]  /*0f60*/  IMAD.SHL.U32 R9, R5, 0x4, RZ ;  /* 0x0000000405097824 */ /* 0x004fca00078e00ff */
[----:B------:R-:W2:Y:S01]  /*0f70*/  LDS R5, [R9+UR8] ;  /* 0x0000000809057984 */ /* 0x000ea20008000800 */
[----:B----4-:R-:W-:-:S05]  /*0f80*/  IADD3 R6, P1, PT, R9, UR14, RZ ;  /* 0x0000000e09067c10 */ /* 0x010fca000ff3e0ff */
[----:B------:R-:W-:-:S05]  /*0f90*/  IMAD.X R7, RZ, RZ, UR15, P1 ;  /* 0x0000000fff077e24 */ /* 0x000fca00088e06ff */
[----:B--2---:R2:W4:Y:S01]  /*0fa0*/  ATOMG.E.EXCH.STRONG.GPU PT, RZ, [R6], R5 ;  /* 0x0000000506ff73a8 */ /* 0x00452200041ee100 */
[----:B------:R-:W-:-:S04]  /*0fb0*/  DEPBAR {5,4,3,2,1,0} ;  /* 0x0000003f0000791a */ /* 0x000fc80000000000 */
[----:B------:R-:W5:Y:S02]  /*0fc0*/  CCTL.E.C.LDCU.IV.DEEP [UR14] ;  /* 0x000000000e007540 */ /* 0x000f640009c08000 */
[----:B-----5:R2:W-:Y:S01]  /*0fd0*/  UTMACCTL.IV [UR14] ;  /* 0x000000000e0079b9 */ /* 0x0205e20008000000 */
[----:B------:R-:W-:Y:S01]  /*0fe0*/  NOP ;  /* 0x0000000000007918 */ /* 0x000fe20000000000 */
.L_x_35:
[----:B------:R-:W-:Y:S05]  /*0ff0*/  @P0 BRA `(.L_x_36) ;  /* 0x00000000000c0947 */ /* 0x000fea0003800000 */
[----:B------:R0:W-:Y:S01]  /*1000*/  UTMACMDFLUSH ;  /* 0x00000000000079b7 */ /* 0x0001e20000000000 */
[----:B------:R-:W-:Y:S05]  /*1010*/  @P0 BRA `(.L_x_36) ;  /* 0x0000000000040947 */ /* 0x000fea0003800000 */
[----:B------:R-:W-:-:S04]  /*1020*/  DEPBAR.LE SB0, 0x0 ;  /* 0x000080000000791a */ /* 0x000fc80000000000 */
.L_x_36:
[----:B------:R-:W-:Y:S05]  /*1030*/  WARPSYNC.ALL ;  /* 0x0000000000007948 */ /* 0x000fea0003800000 */
[----:B------:R-:W-:Y:S01]  /*1040*/  NOP ;  /* 0x0000000000007918 */ /* 0x000fe20000000000 */
[----:B----4-:R-:W-:Y:S06]  /*1050*/  BAR.SYNC.DEFER_BLOCKING 0x0 ;  /* 0x0000000000007b1d */ /* 0x010fec0000010000 */
[----:B------:R-:W-:Y:S02]  /*1060*/  BSSY.RECONVERGENT B2, `(.L_x_37) ;  /* 0x000000b000027945 */ /* 0x000fe40003800200 */
[----:B------:R-:W-:Y:S06]  /*1070*/  BAR.SYNC.DEFER_BLOCKING 0x0 ;  /* 0x0000000000007b1d */ /* 0x000fec0000010000 */
[----:B------:R4:W-:Y:S01]  /*1080*/  @!P0 STS [R2], RZ ;  /* 0x000000ff02008388 */ /* 0x0009e20000000800 */
[----:B------:R-:W-:Y:S01]  /*1090*/  NOP ;  /* 0x0000000000007918 */ /* 0x000fe20000000000 */
[----:B------:R-:W-:Y:S05]  /*10a0*/  @P3 BRA `(.L_x_38) ;  /* 0x0000000000183947 */ /* 0x000fea0003800000 */
[----:B---34-:R-:W3:Y:S01]  /*10b0*/  LDS R2, [UR8+0x8] ;  /* 0x00000808ff027984 */ /* 0x018ee20008000800 */
[----:B--2---:R-:W2:Y:S01]  /*10c0*/  LDC.64 R6, c[0x0][0x390] ;  /* 0x0000e400ff067b82 */ /* 0x004ea20000000a00 */
[----:B-----5:R-:W-:Y:S02]  /*10d0*/  IMAD.MOV.U32 R5, RZ, RZ, 0x70 ;  /* 0x00000070ff057424 */ /* 0x020fe400078e00ff */
[----:B--2---:R2:W-:Y:S03]  /*10e0*/  STS.64 [UR8], R6 ;  /* 0x00000006ff007988 */ /* 0x0045e60008000a08 */
[----:B---3--:R-:W-:-:S05]  /*10f0*/  LOP3.LUT R2, R2, 0x10, R5, 0xd8, !PT ;  /* 0x0000001002027812 */ /* 0x008fca00078ed805 */
[----:B------:R2:W-:Y:S02]  /*1100*/  STS [UR8+0x8], R2 ;  /* 0x00000802ff007988 */ /* 0x0005e40008000808 */
.L_x_38:
[----:B--2---:R-:W-:Y:S05]  /*1110*/  BSYNC.RECONVERGENT B2 ;  /* 0x0000000000027941 */ /* 0x004fea0003800200 */
.L_x_37:
[----:B------:R-:W-:Y:S04]  /*1120*/  BSSY.RECONVERGENT B3, `(.L_x_39) ;  /* 0x0000033000037945 */ /* 0x000fe80003800200 */
[----:B------:R-:W-:Y:S04]  /*1130*/  BSSY.RELIABLE B2, `(.L_x_40) ;  /* 0x000002e000027945 */ /* 0x000fe80003800100 */
[----:B------:R-:W-:Y:S05]  /*1140*/  @P3 BRA `(.L_x_41) ;  /* 0x0000000000243947 */ /* 0x000fea0003800000 */
[----:B---34-:R-:W2:Y:S01]  /*1150*/  LDS R2, [UR8+0x34] ;  /* 0x00003408ff027984 */ /* 0x018ea20008000800 */
[----:B-----5:R-:W-:-:S05]  /*1160*/  IMAD.MOV.U32 R5, RZ, RZ, 0x3f000000 ;  /* 0x3f000000ff057424 */ /* 0x020fca00078e00ff */
[----:B--2---:R-:W-:-:S05]  /*1170*/  LOP3.LUT R2, R2, 0xff000000, R5, 0xb8, !PT ;  /* 0xff00000002027812 */ /* 0x004fca00078eb805 */
[----:B------:R2:W-:Y:S01]  /*1180*/  STS [UR8+0x34], R2 ;  /* 0x00003402ff007988 */ /* 0x0005e20008000808 */
[----:B------:R-:W-:Y:S05]  /*1190*/  @P3 BRA `(.L_x_42) ;  /* 0x0000000000183947 */ /* 0x000fea0003800000 */
[----:B--2---:R-:W2:Y:S01]  /*11a0*/  LDS R2, [UR8+0x38] ;  /* 0x00003808ff027984 */ /* 0x004ea20008000800 */
[----:B------:R-:W-:-:S05]  /*11b0*/  IMAD.MOV.U32 R5, RZ, RZ, 0x3f ;  /* 0x0000003fff057424 */ /* 0x000fca00078e00ff */
[----:B--2---:R-:W-:-:S05]  /*11c0*/  LOP3.LUT R2, R2, 0xff, R5, 0xb8, !PT ;  /* 0x000000ff02027812 */ /* 0x004fca00078eb805 */
[----:B------:R2:W-:Y:S02]  /*11d0*/  STS [UR8+0x38], R2 ;  /* 0x00003802ff007988 */ /* 0x0005e40008000808 */
.L_x_41:
[----:B------:R-:W-:Y:S05]  /*11e0*/  @P3 BRA `(.L_x_43) ;  /* 0x00000000000c3947 */ /* 0x000fea0003800000 */
[----:B------:R2:W-:Y:S02]  /*11f0*/  STS [UR8+0x20], R4 ;  /* 0x00002004ff007988 */ /* 0x0005e40008000808 */
.L_x_42:
[----:B------:R-:W-:Y:S05]  /*1200*/  @P3 BRA `(.L_x_44) ;  /* 0x0000000000243947 */ /* 0x000fea0003800000 */
[----:B------:R2:W-:Y:S02]  /*1210*/  STS [UR8+0x24], R3 ;  /* 0x00002403ff007988 */ /* 0x0005e40008000808 */
.L_x_43:
[----:B------:R-:W-:Y:S05]  /*1220*/  @P3 BRA `(.L_x_45) ;  /* 0x00000000002c3947 */ /* 0x000fea0003800000 */
[----:B--234-:R-:W2:Y:S01]  /*1230*/  LDS R2, [UR8+0x1c] ;  /* 0x00001c08ff027984 */ /* 0x01cea20008000800 */
[----:B------:R-:W3:Y:S02]  /*1240*/  LDC.64 R6, c[0x0][0x3b8] ;  /* 0x0000ee00ff067b82 */ /* 0x000ee40000000a00 */
[--C-:B---3-5:R-:W-:Y:S02]  /*1250*/  SHF.R.U32.HI R5, RZ, 0x4, R7.reuse ;  /* 0x00000004ff057819 */ /* 0x128fe40000011607 */
[----:B------:R-:W-:-:S05]  /*1260*/  SHF.R.U64 R3, R6, 0x4, R7 ;  /* 0x0000000406037819 */ /* 0x000fca0000001207 */
[----:B------:R3:W-:Y:S01]  /*1270*/  STS [UR8+0xc], R3 ;  /* 0x00000c03ff007988 */ /* 0x0007e20008000808 */
[----:B--2---:R-:W-:-:S05]  /*1280*/  LOP3.LUT R2, R2, 0xf, R5, 0xb8, !PT ;  /* 0x0000000f02027812 */ /* 0x004fca00078eb805 */
[----:B------:R3:W-:Y:S02]  /*1290*/  STS [UR8+0x1c], R2 ;  /* 0x00001c02ff007988 */ /* 0x0007e40008000808 */
.L_x_44:
[----:B------:R-:W-:Y:S05]  /*12a0*/  @P3 BRA `(.L_x_46) ;  /* 0x00000000001c3947 */ /* 0x000fea0003800000 */
[----:B--234-:R-:W2:Y:S02]  /*12b0*/  LDS R2, [UR8+0x34] ;  /* 0x00003408ff027984 */ /* 0x01cea40008000800 */
[----:B--2---:R-:W-:-:S05]  /*12c0*/  LOP3.LUT R2, R2, 0x7, RZ, 0xb8, !PT ;  /* 0x0000000702027812 */ /* 0x004fca00078eb8ff */
[----:B------:R2:W-:Y:S02]  /*12d0*/  STS [UR8+0x34], R2 ;  /* 0x00003402ff007988 */ /* 0x0005e40008000808 */
.L_x_45:
[----:B------:R-:W-:Y:S05]  /*12e0*/  @P3 BRA `(.L_x_47) ;  /* 0x00000000001c3947 */ /* 0x000fea0003800000 */
[----:B--234-:R-:W2:Y:S02]  /*12f0*/  LDS R2, [UR8+0x34] ;  /* 0x00003408ff027984 */ /* 0x01cea40008000800 */
[----:B--2---:R-:W-:-:S05]  /*1300*/  LOP3.LUT R2, R2, 0x38, RZ, 0xb8, !PT ;  /* 0x0000003802027812 */ /* 0x004fca00078eb8ff */
[----:B------:R2:W-:Y:S02]  /*1310*/  STS [UR8+0x34], R2 ;  /* 0x00003402ff007988 */ /* 0x0005e40008000808 */
.L_x_46:
[----:B------:R-:W-:Y:S05]  /*1320*/  @P3 BRA `(.L_x_48) ;  /* 0x00000000001c3947 */ /* 0x000fea0003800000 */
[----:B--234-:R-:W2:Y:S02]  /*1330*/  LDS R2, [UR8+0x8] ;  /* 0x00000808ff027984 */ /* 0x01cea40008000800 */
[----:B--2---:R-:W-:-:S05]  /*1340*/  LOP3.LUT R2, R2, 0x780, RZ, 0xb8, !PT ;  /* 0x0000078002027812 */ /* 0x004fca00078eb8ff */
[----:B------:R2:W-:Y:S02]  /*1350*/  STS [UR8+0x8], R2 ;  /* 0x00000802ff007988 */ /* 0x0005e40008000808 */
.L_x_47:
[----:B------:R-:W-:Y:S05]  /*1360*/  @P3 BRA `(.L_x_49) ;  /* 0x0000000000283947 */ /* 0x000fea0003800000 */
[----:B--234-:R-:W2:Y:S02]  /*1370*/  LDS R2, [UR8+0x8] ;  /* 0x00000808ff027984 */ /* 0x01cea40008000800 */
[----:B--2---:R-:W-:-:S05]  /*1380*/  LOP3.LUT R2, R2, 0x1800, RZ, 0xb8, !PT ;  /* 0x0000180002027812 */ /* 0x004fca00078eb8ff */
[----:B------:R2:W-:Y:S02]  /*1390*/  STS [UR8+0x8], R2 ;  /* 0x00000802ff007988 */ /* 0x0005e40008000808 */
.L_x_48:
[----:B------:R-:W-:Y:S05]  /*13a0*/  @P3 BREAK.RELIABLE B2 ;  /* 0x0000000000023942 */ /* 0x000fea0003800100 */
[----:B------:R-:W-:Y:S05]  /*13b0*/  @P3 BRA `(.L_x_50) ;  /* 0x0000000000243947 */ /* 0x000fea0003800000 */
[----:B--234-:R-:W2:Y:S01]  /*13c0*/  LDS R2, [UR8+0x8] ;  /* 0x00000808ff027984 */ /* 0x01cea20008000800 */
[----:B------:R-:W-:-:S05]  /*13d0*/  IMAD.MOV.U32 R3, RZ, RZ, 0x6000 ;  /* 0x00006000ff037424 */ /* 0x000fca00078e00ff */
[----:B--2---:R-:W-:-:S04]  /*13e0*/  LOP3.LUT R2, R2, 0x4000, R3, 0xd8, !PT ;  /* 0x0000400002027812 */ /* 0x004fc800078ed803 */
[----:B------:R-:W-:-:S05]  /*13f0*/  LOP3.LUT R2, R2, 0x400000, RZ, 0xb8, !PT ;  /* 0x0040000002027812 */ /* 0x000fca00078eb8ff */
[----:B------:R2:W-:Y:S02]  /*1400*/  STS [UR8+0x8], R2 ;  /* 0x00000802ff007988 */ /* 0x0005e40008000808 */
.L_x_49:
[----:B------:R-:W-:Y:S05]  /*1410*/  BSYNC.RELIABLE B2 ;  /* 0x0000000000027941 */ /* 0x000fea0003800100 */
.L_x_40:
[----:B--234-:R-:W2:Y:S02]  /*1420*/  @!P3 LDS R2, [UR8+0x8] ;  /* 0x00000808ff02b984 */ /* 0x01cea40008000800 */
[----:B--2---:R-:W-:-:S05]  /*1430*/  @!P3 LOP3.LUT R2, R2, 0x8000, RZ, 0xb8, !PT ;  /* 0x000080000202b812 */ /* 0x004fca00078eb8ff */
[----:B------:R2:W-:Y:S02]  /*1440*/  @!P3 STS [UR8+0x8], R2 ;  /* 0x00000802ff00b988 */ /* 0x0005e40008000808 */
.L_x_50:
[----:B------:R-:W-:Y:S05]  /*1450*/  BSYNC.RECONVERGENT B3 ;  /* 0x0000000000037941 */ /* 0x000fea0003800200 */
.L_x_39:
[----:B------:R-:W-:Y:S05]  /*1460*/  WARPSYNC.ALL ;  /* 0x0000000000007948 */ /* 0x000fea0003800000 */
[----:B------:R-:W-:Y:S01]  /*1470*/  NOP ;  /* 0x0000000000007918 */ /* 0x000fe20000000000 */
[----:B------:R-:W-:-:S04]  /*1480*/  UIADD3 UR4, UPT, UPT, UR4, 0x100, URZ ;  /* 0x0000010004047890 */ /* 0x000fc8000fffe0ff */
[----:B------:R-:W-:-:S04]  /*1490*/  UIADD3 UR23, UP0, UPT, UR4, UR16, URZ ;  /* 0x0000001004177290 */ /* 0x000fc8000ff1e0ff */
[----:B------:R-:W-:Y:S01]  /*14a0*/  ULEA.HI.X.SX32 UR28, UR4, UR17, 0x1, UP0 ;  /* 0x00000011041c7291 */ /* 0x000fe200080f0eff */
[----:B------:R-:W-:Y:S11]  /*14b0*/  @P0 BRA `(.L_x_51) ;  /* 0x0000000000380947 */ /* 0x000ff60003800000 */
[----:B--234-:R-:W2:Y:S01]  /*14c0*/  S2R R2, SR_LANEID ;  /* 0x0000000000027919 */ /* 0x01cea20000000000 */
[----:B------:R-:W-:Y:S05]  /*14d0*/  WARPSYNC.ALL ;  /* 0x0000000000007948 */ /* 0x000fea0003800000 */
[----:B------:R-:W-:Y:S01]  /*14e0*/  NOP ;  /* 0x0000000000007918 */ /* 0x000fe20000000000 */
[----:B--2---:R-:W-:-:S05]  /*14f0*/  IMAD.SHL.U32 R4, R2, 0x4, RZ ;  /* 0x0000000402047824 */ /* 0x004fca00078e00ff */
[----:B-----5:R-:W2:Y:S01]  /*1500*/  LDS R5, [R4+UR8] ;  /* 0x0000000804057984 */ /* 0x020ea20008000800 */
[----:B------:R-:W-:Y:S01]  /*1510*/  IADD3 R2, P1, PT, R4, UR23, RZ ;  /* 0x0000001704027c10 */ /* 0x000fe2000ff3e0ff */
[----:B------:R-:W-:-:S04]  /*1520*/  UMOV UR4, UR23 ;  /* 0x0000001700047c82 */ /* 0x000fc80008000000 */
[----:B------:R-:W-:Y:S01]  /*1530*/  IMAD.X R3, RZ, RZ, UR28, P1 ;  /* 0x0000001cff037e24 */ /* 0x000fe200088e06ff */
[----:B------:R-:W-:-:S04]  /*1540*/  UMOV UR5, UR28 ;  /* 0x0000001c00057c82 */ /* 0x000fc80008000000 */
[----:B--2---:R2:W3:Y:S01]  /*1550*/  ATOMG.E.EXCH.STRONG.GPU PT, RZ, [R2], R5 ;  /* 0x0000000502ff73a8 */ /* 0x0044e200041ee100 */
[----:B------:R-:W-:-:S04]  /*1560*/  DEPBAR {5,4,3,2,1,0} ;  /* 0x0000003f0000791a */ /* 0x000fc80000000000 */
[----:B------:R-:W4:Y:S02]  /*1570*/  CCTL.E.C.LDCU.IV.DEEP [UR4] ;  /* 0x0000000004007540 */ /* 0x000f240009c08000 */
[----:B----4-:R2:W-:Y:S01]  /*1580*/  UTMACCTL.IV [UR4] ;  /* 0x00000000040079b9 */ /* 0x0105e20008000000 */
[----:B------:R-:W-:Y:S01]  /*1590*/  NOP ;  /* 0x0000000000007918 */ /* 0x000fe20000000000 */
.L_x_51:
[----:B------:R-:W-:Y:S05]  /*15a0*/  @P0 BRA `(.L_x_52) ;  /* 0x00000000000c0947 */ /* 0x000fea0003800000 */
[----:B------:R0:W-:Y:S01]  /*15b0*/  UTMACMDFLUSH ;  /* 0x00000000000079b7 */ /* 0x0001e20000000000 */
[----:B------:R-:W-:Y:S05]  /*15c0*/  @P0 BRA `(.L_x_52) ;  /* 0x0000000000040947 */ /* 0x000fea0003800000 */
[----:B------:R-:W-:-:S04]  /*15d0*/  DEPBAR.LE SB0, 0x0 ;  /* 0x000080000000791a */ /* 0x000fc80000000000 */
.L_x_52:
[----:B------:R-:W-:Y:S05]  /*15e0*/  WARPSYNC.ALL ;  /* 0x0000000000007948 */ /* 0x000fea0003800000 */
[----:B------:R-:W-:Y:S01]  /*15f0*/  NOP ;  /* 0x0000000000007918 */ /* 0x000fe20000000000 */
[----:B---3--:R-:W-:Y:S01]  /*1600*/  BAR.SYNC.DEFER_BLOCKING 0x0 ;  /* 0x0000000000007b1d */ /* 0x008fe20000010000 */
[----:B------:R-:W-:Y:S01]  /*1610*/  ISETP.GE.AND P0, PT, R8, 0x1, PT ;  /* 0x000000010800780c */ /* 0x000fe20003f06270 */
[----:B------:R-:W-:Y:S01]  /*1620*/  USHF.L.U32 UR11, UR11, 0x6, URZ ;  /* 0x000000060b0b7899 */ /* 0x000fe200080006ff */
[----:B--2-4-:R-:W-:Y:S01]  /*1630*/  SHF.R.U32.HI R2, RZ, 0x5, R0 ;  /* 0x00000005ff027819 */ /* 0x014fe20000011600 */
[----:B------:R-:W-:-:S02]  /*1640*/  USHF.L.U32 UR26, UR26, 0x6, URZ ;  /* 0x000000061a1a7899 */ /* 0x000fc400080006ff */
[----:B------:R-:W-:Y:S01]  /*1650*/  VOTEU.ALL UP0, P3 ;  /* 0x0000000000ff7886 */ /* 0x000fe20001800000 */
[----:B------:R-:W-:Y:S01]  /*1660*/  UMOV UR4, 0x1 ;  /* 0x0000000100047882 */ /* 0x000fe20000000000 */
[----:B------:R-:W-:Y:S01]  /*1670*/  VOTEU.ALL UP1, P3 ;  /* 0x0000000000ff7886 */ /* 0x000fe20001820000 */
[----:B------:R-:W-:Y:S02]  /*1680*/  R2UR UR22, R2 ;  /* 0x00000000021672ca */ /* 0x000fe400000e0000 */
[----:B------:R-:W-:-:S04]  /*1690*/  @!UP0 UIADD3 UR6, UPT, UPT, -UR4, 0x100000, URZ ;  /* 0x0010000004068890 */ /* 0x000fc8000fffe1ff */
[----:B------:R-:W-:Y:S02]  /*16a0*/  @!UP0 USHF.L.U32 UR7, UR6, 0xb, URZ ;  /* 0x0000000b06078899 */ /* 0x000fe400080006ff */
[----:B------:R-:W-:Y:S02]  /*16b0*/  @!UP0 USHF.L.U32 UR6, UR6, 0x1, URZ ;  /* 0x0000000106068899 */ /* 0x000fe400080006ff */
[----:B------:R-:W-:-:S04]  /*16c0*/  @!UP0 UIADD3 UR4, UPT, UPT, -UR4, 0x100000, URZ ;  /* 0x0010000004048890 */ /* 0x000fc8000fffe1ff */
[----:B------:R-:W-:Y:S02]  /*16d0*/  @!UP0 USHF.L.U32 UR5, UR4, 0xb, URZ ;  /* 0x0000000b04058899 */ /* 0x000fe400080006ff */
[----:B------:R-:W-:Y:S01]  /*16e0*/  @!UP0 USHF.L.U32 UR4, UR4, 0x1, URZ ;  /* 0x0000000104048899 */ /* 0x000fe200080006ff */
[----:B------:R-:W-:Y:S01]  /*16f0*/  VOTEU.ALL UP0, P3 ;  /* 0x0000000000ff7886 */ /* 0x000fe20001800000 */
[----:B------:R-:W2:Y:S04]  /*1700*/  FENCE.VIEW.ASYNC.S ;  /* 0x00000000000073c6 */ /* 0x000ea80000000000 */
[----:B--2---:R2:W3:Y:S06]  /*1710*/  @!UP0 SYNCS.EXCH.64 URZ, [UR8+0x2000], UR6 ;  /* 0x0020000608ff85b2 */ /* 0x0044ec0008000100 */
[----:B------:R2:W4:Y:S01]  /*1720*/  @!UP1 SYNCS.EXCH.64 URZ, [UR8+0x2010], UR4 ;  /* 0x0020100408ff95b2 */ /* 0x0005220008000100 */
[----:B------:R-:W-:Y:S05]  /*1730*/  @!P0 BRA `(.L_x_53) ;  /* 0x0000000400c08947 */ /* 0x000fea0003800000 */
[----:B---34-:R-:W-:Y:S01]  /*1740*/  BAR.SYNC.DEFER_BLOCKING 0x0 ;  /* 0x0000000000007b1d */ /* 0x018fe20000010000 */
[----:B------:R-:W-:Y:S01]  /*1750*/  @!P3 IMAD.MOV.U32 R2, RZ, RZ, 0x2000 ;  /* 0x00002000ff02b424 */ /* 0x000fe200078e00ff */
[----:B------:R-:W-:Y:S02]  /*1760*/  ELECT P1, URZ, PT ;  /* 0x0000000000ff782f */ /* 0x000fe40003820000 */
[----:B------:R-:W-:Y:S02]  /*1770*/  ELECT P0, URZ, PT ;  /* 0x0000000000ff782f */ /* 0x000fe40003800000 */
[C---:B------:R-:W-:Y:S01]  /*1780*/  ISETP.LT.U32.AND P1, PT, R20.reuse, 0x20, P1 ;  /* 0x000000201400780c */ /* 0x040fe20000f21070 */
[----:B------:R-:W-:Y:S01]  /*1790*/  UIADD3 UR24, UPT, UPT, UR8, 0x1000, URZ ;  /* 0x0000100008187890 */ /* 0x000fe2000fffe0ff */
[----:B------:R-:W-:Y:S01]  /*17a0*/  ISETP.LT.U32.AND P0, PT, R20, 0x20, P0 ;  /* 0x000000201400780c */ /* 0x000fe20000701070 */
[----:B--2---:R-:W-:Y:S02]  /*17b0*/  USHF.R.U32.HI UR4, URZ, 0x4, UR8 ;  /* 0x00000004ff047899 */ /* 0x004fe40008011608 */
[----:B------:R-:W-:-:S02]  /*17c0*/  USHF.R.U32.HI UR6, URZ, 0x4, UR24 ;  /* 0x00000004ff067899 */ /* 0x000fc40008011618 */
[----:B------:R-:W-:Y:S02]  /*17d0*/  USGXT.U32 UR4, UR4, 0xe ;  /* 0x0000000e0404789a */ /* 0x000fe40008000000 */
[----:B------:R-:W-:Y:S01]  /*17e0*/  USGXT.U32 UR6, UR6, 0xe ;  /* 0x0000000e0606789a */ /* 0x000fe20008000000 */
[----:B------:R-:W-:Y:S01]  /*17f0*/  UMOV UR20, 0xffffff80 ;  /* 0xffffff8000147882 */ /* 0x000fe20000000000 */
[----:B------:R-:W-:Y:S02]  /*1800*/  UMOV UR21, 0x7fffbfdf ;  /* 0x7fffbfdf00157882 */ /* 0x000fe40000000000 */
[----:B------:R-:W-:Y:S01]  /*1810*/  VOTEU.ANY UP0, P1 ;  /* 0x0000000000ff7886 */ /* 0x000fe20000800100 */
[----:B------:R-:W-:Y:S01]  /*1820*/  VOTEU.ANY UP2, P1 ;  /* 0x0000000000ff7886 */ /* 0x000fe20000840100 */
[----:B------:R-:W-:Y:S01]  /*1830*/  VOTEU.ANY UP1, P0 ;  /* 0x0000000000ff7886 */ /* 0x000fe20000020100 */
[----:B------:R-:W-:Y:S01]  /*1840*/  VOTEU.ANY UP3, P0 ;  /* 0x0000000000ff7886 */ /* 0x000fe20000060100 */
[----:B------:R-:W-:Y:S01]  /*1850*/  UMOV UR7, URZ ;  /* 0x000000ff00077c82 */ /* 0x000fe20008000000 */
[----:B------:R2:W-:Y:S01]  /*1860*/  @!P3 SYNCS.ARRIVE.TRANS64 RZ, [UR8+0x2000], R2 ;  /* 0x00200002ffffb9a7 */ /* 0x0005e20008000008 */
[----:B------:R3:W-:Y:S06]  /*1870*/  MEMBAR.ALL.CTA ;  /* 0x0000000000007992 */ /* 0x0007ec0000008000 */
[----:B---3--:R-:W3:Y:S01]  /*1880*/  FENCE.VIEW.ASYNC.S ;  /* 0x00000000000073c6 */ /* 0x008ee20000000000 */
[----:B------:R-:W-:Y:S01]  /*1890*/  @UP0 UIADD3 UR9, UPT, UPT, UR8, 0x2000, URZ ;  /* 0x0000200008090890 */ /* 0x000fe2000fffe0ff */
[----:B------:R-:W-:Y:S01]  /*18a0*/  @UP0 UMOV UR10, URZ ;  /* 0x000000ff000a0c82 */ /* 0x000fe20008000000 */
[----:B------:R-:W-:Y:S01]  /*18b0*/  @UP1 UIADD3 UR25, UPT, UPT, UR8, 0x2000, URZ ;  /* 0x0000200008191890 */ /* 0x000fe2000fffe0ff */
[----:B------:R-:W-:Y:S01]  /*18c0*/  @UP1 UMOV UR27, URZ ;  /* 0x000000ff001b1c82 */ /* 0x000fe20008000000 */
[----:B------:R-:W-:Y:S01]  /*18d0*/  UMOV UR18, 0xfffffffe ;  /* 0xfffffffe00127882 */ /* 0x000fe20000000000 */
[----:B------:R-:W-:Y:S01]  /*18e0*/  UMOV UR19, 0x7fffbfdf ;  /* 0x7fffbfdf00137882 */ /* 0x000fe20000000000 */
[----:B------:R-:W-:Y:S01]  /*18f0*/  UMOV UR5, URZ ;  /* 0x000000ff00057c82 */ /* 0x000fe20008000000 */
[----:B------:R-:W-:-:S02]  /*1900*/  UIADD3.64 UR20, UPT, UPT, UR6, -UR20, URZ ;  /* 0x8000001406147297 */ /* 0x000fc4000fffe0ff */
[----:B------:R-:W-:Y:S02]  /*1910*/  UIADD3.64 UR18, UPT, UPT, UR4, -UR18, URZ ;  /* 0x8000001204127297 */ /* 0x000fe4000fffe0ff */
[----:B------:R-:W-:Y:S01]  /*1920*/  UISETP.NE.U32.AND UP0, UPT, UR22, URZ, UPT ;  /* 0x000000ff1600728c */ /* 0x000fe2000bf05070 */
[----:B------:R-:W-:Y:S01]  /*1930*/  UMOV UR16, UR4 ;  /* 0x0000000400107c82 */ /* 0x000fe20008000000 */
[----:B------:R-:W-:Y:S01]  /*1940*/  UMOV UR17, 0x80004020 ;  /* 0x8000402000117882 */ /* 0x000fe20000000000 */
[----:B------:R-:W-:Y:S01]  /*1950*/  UMOV UR7, 0x80004020 ;  /* 0x8000402000077882 */ /* 0x000fe20000000000 */
[----:B---3--:R-:W-:Y:S06]  /*1960*/  BAR.SYNC.DEFER_BLOCKING 0x0 ;  /* 0x0000000000007b1d */ /* 0x008fec0000010000 */
[----:B------:R2:W-:Y:S02]  /*1970*/  @UP2 UTMALDG.2D [UR8], [UR12] ;  /* 0x000000080c0025b4 */ /* 0x0005e40008008000 */
[----:B------:R-:W-:Y:S06]  /*1980*/  BAR.SYNC.DEFER_BLOCKING 0x0 ;  /* 0x0000000000007b1d */ /* 0x000fec0000010000 */
[----:B------:R2:W-:Y:S02]  /*1990*/  @UP3 UTMALDG.2D [UR24], [UR14] ;  /* 0x000000180e0035b4 */ /* 0x0005e40008008000 */
[----:B------:R-:W-:Y:S06]  /*19a0*/  BAR.SYNC.DEFER_BLOCKING 0x0 ;  /* 0x0000000000007b1d */ /* 0x000fec0000010000 */
[----:B------:R-:W3:Y:S02]  /*19b0*/  SYNCS.PHASECHK.TRANS64.TRYWAIT P0, [UR8+0x2000], RZ ;  /* 0x002000ffff0075a7 */ /* 0x000ee40008001108 */
[----:B--23--:R-:W-:Y:S05]  /*19c0*/  @!P0 BRA `(.L_x_54) ;  /* 0x0000000800908947 */ /* 0x00cfea0003800000 */
.L_x_66:
[----:B------:R-:W-:Y:S05]  /*19d0*/  BRA.U UP0, `(.L_x_55) ;  /* 0x00000001001c7547 */ /* 0x000fea000b800000 */
[----:B------:R-:W-:Y:S01]  /*19e0*/  UMOV UR4, 0x0 ;  /* 0x0000000000047882 */ /* 0x000fe20000000000 */
[----:B------:R-:W-:Y:S01]  /*19f0*/  UMOV UR5, 0x4110010 ;  /* 0x0411001000057882 */ /* 0x000fe20000000000 */
[----:B------:R-:W-:Y:S01]  /*1a00*/  UMOV UR24, 0x0 ;  /* 0x0000000000187882 */ /* 0x000fe20000000000 */
[----:B------:R-:W-:Y:S01]  /*1a10*/  UMOV UR25, 0x4110010 ;  /* 0x0411001000197882 */ /* 0x000fe20000000000 */
[----:B------:R2:W-:Y:S01]  /*1a20*/  UTCQMMA gdesc[UR16], gdesc[UR6], tmem[UR29], tmem[UR4], idesc[UR5], !UPT ;  /* 0x00ff0406100075ea */ /* 0x0005e2000f80031d */
[----:B------:R2:W-:Y:S01]  /*1a30*/  UTCQMMA gdesc[UR18], gdesc[UR20], tmem[UR29], tmem[UR24], idesc[UR25], UPT ;  /* 0x00ff1814120075ea */ /* 0x0005e2000b80031d */
[----:B------:R-:W-:Y:S02]  /*1a40*/  NOP ;  /* 0x0000000000007918 */ /* 0x000fe40000000000 */
.L_x_55:
[----:B------:R-:W-:Y:S01]  /*1a50*/  ELECT P0, URZ, PT ;  /* 0x0000000000ff782f */ /* 0x000fe20003800000 */
[----:B--2---:R-:W-:-:S03]  /*1a60*/  UIADD3 UR4, UPT, UPT, UR8, 0x2010, URZ ;  /* 0x0000201008047890 */ /* 0x004fc6000fffe0ff */
[----:B------:R-:W-:Y:S01]  /*1a70*/  ISETP.LT.U32.AND P0, PT, R20, 0x20, P0 ;  /* 0x000000201400780c */ /* 0x000fe20000701070 */
[----:B------:R-:W-:-:S12]  /*1a80*/  UMOV UR5, URZ ;  /* 0x000000ff00057c82 */ /* 0x000fd80008000000 */
[----:B------:R-:W-:Y:S01]  /*1a90*/  VOTEU.ANY UP0, P0 ;  /* 0x0000000000ff7886 */ /* 0x000fe20000000100 */
[----:B------:R-:W-:Y:S01]  /*1aa0*/  VOTEU.ANY UP1, P0 ;  /* 0x0000000000ff7886 */ /* 0x000fe20000020100 */
[----:B------:R-:W-:-:S03]  /*1ab0*/  ISETP.GE.U32.AND P0, PT, R8, 0x41, PT ;  /* 0x000000410800780c */ /* 0x000fc60003f06070 */
[----:B------:R-:W-:Y:S02]  /*1ac0*/  @UP0 UMOV UR9, UR4 ;  /* 0x0000000400090c82 */ /* 0x000fe40008000000 */
[----:B------:R2:W-:Y:S01]  /*1ad0*/  @UP1 UTCBAR [UR9], URZ ;  /* 0x000000ff090013e9 */ /* 0x0005e200080000ff */
[----:B------:R-:W-:Y:S06]  /*1ae0*/  BAR.SYNC.DEFER_BLOCKING 0x0 ;  /* 0x0000000000007b1d */ /* 0x000fec0000010000 */
[----:B------:R-:W3:Y:S02]  /*1af0*/  SYNCS.PHASECHK.TRANS64.TRYWAIT P1, [UR8+0x2010], RZ ;  /* 0x002010ffff0075a7 */ /* 0x000ee40008021108 */
[----:B--23--:R-:W-:Y:S05]  /*1b00*/  @!P1 BRA `(.L_x_56) ;  /* 0x00000008004c9947 */ /* 0x00cfea0003800000 */
.L_x_67:
[----:B------:R-:W-:Y:S05]  /*1b10*/  @!P0 BRA `(.L_x_53) ;  /* 0x0000000000c88947 */ /* 0x000fea0003800000 */
[----:B------:R-:W-:Y:S01]  /*1b20*/  IMAD.MOV.U32 R2, RZ, RZ, 0x1 ;  /* 0x00000001ff027424 */ /* 0x000fe200078e00ff */
[----:B------:R-:W2:Y:S01]  /*1b30*/  LDCU UR32, c[0x0][0x3a0] ;  /* 0x00007400ff2077ac */ /* 0x000ea20008000800 */
[----:B------:R-:W-:-:S05]  /*1b40*/  UMOV UR10, 0x40 ;  /* 0x00000040000a7882 */ /* 0x000fca0000000000 */
.L_x_60:
[----:B------:R-:W-:Y:S01]  /*1b50*/  BAR.SYNC.DEFER_BLOCKING 0x0 ;  /* 0x0000000000007b1d */ /* 0x000fe20000010000 */
[----:B------:R-:W-:Y:S01]  /*1b60*/  @!P3 IMAD.MOV.U32 R3, RZ, RZ, 0x2000 ;  /* 0x00002000ff03b424 */ /* 0x000fe200078e00ff */
[----:B------:R-:W-:Y:S02]  /*1b70*/  ELECT P1, URZ, PT ;  /* 0x0000000000ff782f */ /* 0x000fe40003820000 */
[----:B------:R-:W-:Y:S02]  /*1b80*/  ELECT P0, URZ, PT ;  /* 0x0000000000ff782f */ /* 0x000fe40003800000 */
[C---:B------:R-:W-:Y:S01]  /*1b90*/  ISETP.LT.U32.AND P1, PT, R20.reuse, 0x20, P1 ;  /* 0x000000201400780c */ /* 0x040fe20000f21070 */
[----:B------:R-:W-:Y:S01]  /*1ba0*/  UMOV UR27, UR10 ;  /* 0x0000000a001b7c82 */ /* 0x000fe20008000000 */
[----:B------:R-:W-:-:S11]  /*1bb0*/  ISETP.LT.U32.AND P0, PT, R20, 0x20, P0 ;  /* 0x000000201400780c */ /* 0x000fd60000701070 */
[----:B------:R-:W-:Y:S02]  /*1bc0*/  VOTEU.ANY UP0, P1 ;  /* 0x0000000000ff7886 */ /* 0x000fe40000800100 */
[----:B------:R-:W-:Y:S01]  /*1bd0*/  VOTEU.ANY UP1, P0 ;  /* 0x0000000000ff7886 */ /* 0x000fe20000020100 */
[----:B------:R3:W-:Y:S01]  /*1be0*/  @!P3 SYNCS.ARRIVE.TRANS64 RZ, [UR8+0x2000], R3 ;  /* 0x00200003ffffb9a7 */ /* 0x0007e20008000008 */
[----:B------:R4:W-:Y:S06]  /*1bf0*/  MEMBAR.ALL.CTA ;  /* 0x0000000000007992 */ /* 0x0009ec0000008000 */
[----:B----4-:R-:W4:Y:S01]  /*1c00*/  FENCE.VIEW.ASYNC.S ;  /* 0x00000000000073c6 */ /* 0x010f220000000000 */
[----:B------:R-:W-:Y:S01]  /*1c10*/  @UP0 UIADD3 UR9, UPT, UPT, UR8, 0x2000, URZ ;  /* 0x0000200008090890 */ /* 0x000fe2000fffe0ff */
[----:B----4-:R-:W-:Y:S01]  /*1c20*/  VOTEU.ANY UP0, P1 ;  /* 0x0000000000ff7886 */ /* 0x010fe20000800100 */
[----:B------:R-:W-:-:S02]  /*1c30*/  @UP1 UIADD3 UR24, UPT, UPT, UR8, 0x1000, URZ ;  /* 0x0000100008181890 */ /* 0x000fc4000fffe0ff */
[----:B------:R-:W-:Y:S01]  /*1c40*/  @UP1 UIADD3 UR25, UPT, UPT, UR8, 0x2000, URZ ;  /* 0x0000200008191890 */ /* 0x000fe2000fffe0ff */
[----:B---3--:R-:W-:Y:S01]  /*1c50*/  IMAD.U32 R3, R2, -0x80000000, RZ ;  /* 0x8000000002037824 */ /* 0x008fe200078e00ff */
[----:B------:R-:W-:Y:S01]  /*1c60*/  VOTEU.ANY UP1, P0 ;  /* 0x0000000000ff7886 */ /* 0x000fe20000020100 */
[----:B------:R-:W-:Y:S06]  /*1c70*/  BAR.SYNC.DEFER_BLOCKING 0x0 ;  /* 0x0000000000007b1d */ /* 0x000fec0000010000 */
[----:B------:R3:W-:Y:S01]  /*1c80*/  @UP0 UTMALDG.2D [UR8], [UR12] ;  /* 0x000000080c0005b4 */ /* 0x0007e20008008000 */
[----:B------:R-:W-:Y:S01]  /*1c90*/  UISETP.NE.U32.AND UP0, UPT, UR22, URZ, UPT ;  /* 0x000000ff1600728c */ /* 0x000fe2000bf05070 */
[----:B------:R-:W-:Y:S06]  /*1ca0*/  BAR.SYNC.DEFER_BLOCKING 0x0 ;  /* 0x0000000000007b1d */ /* 0x000fec0000010000 */
[----:B------:R3:W-:Y:S02]  /*1cb0*/  @UP1 UTMALDG.2D [UR24], [UR14] ;  /* 0x000000180e0015b4 */ /* 0x0007e40008008000 */
[----:B------:R-:W-:Y:S06]  /*1cc0*/  BAR.SYNC.DEFER_BLOCKING 0x0 ;  /* 0x0000000000007b1d */ /* 0x000fec0000010000 */
[----:B------:R-:W4:Y:S02]  /*1cd0*/  SYNCS.PHASECHK.TRANS64.TRYWAIT P0, [UR8+0x2000], R3 ;  /* 0x00200003ff0075a7 */ /* 0x000f240008001108 */
[----:B---34-:R-:W-:Y:S05]  /*1ce0*/  @!P0 BRA `(.L_x_57) ;  /* 0x0000000400e08947 */ /* 0x018fea0003800000 */
.L_x_68:
[----:B------:R-:W-:Y:S05]  /*1cf0*/  BRA.U UP0, `(.L_x_58) ;  /* 0x00000001001c7547 */ /* 0x000fea000b800000 */
[----:B------:R-:W-:Y:S01]  /*1d00*/  UMOV UR24, 0x0 ;  /* 0x0000000000187882 */ /* 0x000fe20000000000 */
[----:B------:R-:W-:Y:S01]  /*1d10*/  UMOV UR25, 0x4110010 ;  /* 0x0411001000197882 */ /* 0x000fe20000000000 */
[----:B------:R-:W-:Y:S01]  /*1d20*/  UMOV UR30, 0x0 ;  /* 0x00000000001e7882 */ /* 0x000fe20000000000 */
[----:B------:R-:W-:Y:S01]  /*1d30*/  UMOV UR31, 0x4110010 ;  /* 0x04110010001f7882 */ /* 0x000fe20000000000 */
[----:B------:R3:W-:Y:S01]  /*1d40*/  UTCQMMA gdesc[UR16], gdesc[UR6], tmem[UR29], tmem[UR24], idesc[UR25], UPT ;  /* 0x00ff1806100075ea */ /* 0x0007e2000b80031d */
[----:B------:R3:W-:Y:S01]  /*1d50*/  UTCQMMA gdesc[UR18], gdesc[UR20], tmem[UR29], tmem[UR30], idesc[UR31], UPT ;  /* 0x00ff1e14120075ea */ /* 0x0007e2000b80031d */
[----:B------:R-:W-:Y:S02]  /*1d60*/  NOP ;  /* 0x0000000000007918 */ /* 0x000fe40000000000 */
.L_x_58:
[----:B------:R-:W-:-:S04]  /*1d70*/  ELECT P0, URZ, PT ;  /* 0x0000000000ff782f */ /* 0x000fc80003800000 */
[----:B------:R-:W-:-:S13]  /*1d80*/  ISETP.LT.U32.AND P0, PT, R20, 0x20, P0 ;  /* 0x000000201400780c */ /* 0x000fda0000701070 */
[----:B------:R-:W-:Y:S01]  /*1d90*/  VOTEU.ANY UP0, P0 ;  /* 0x0000000000ff7886 */ /* 0x000fe20000000100 */
[----:B------:R-:W-:-:S04]  /*1da0*/  VOTEU.ANY UP1, P0 ;  /* 0x0000000000ff7886 */ /* 0x000fc80000020100 */
[----:B------:R-:W-:Y:S02]  /*1db0*/  @UP0 UMOV UR9, UR4 ;  /* 0x0000000400090c82 */ /* 0x000fe40008000000 */
[----:B------:R4:W-:Y:S01]  /*1dc0*/  @UP1 UTCBAR [UR9], URZ ;  /* 0x000000ff090013e9 */ /* 0x0009e200080000ff */
[----:B------:R-:W-:Y:S06]  /*1dd0*/  BAR.SYNC.DEFER_BLOCKING 0x0 ;  /* 0x0000000000007b1d */ /* 0x000fec0000010000 */
[----:B------:R-:W3:Y:S02]  /*1de0*/  SYNCS.PHASECHK.TRANS64.TRYWAIT P0, [UR8+0x2010], R3 ;  /* 0x00201003ff0075a7 */ /* 0x000ee40008001108 */
[----:B---34-:R-:W-:Y:S05]  /*1df0*/  @!P0 BRA `(.L_x_59) ;  /* 0x0000000400a88947 */ /* 0x018fea0003800000 */
.L_x_69:
[----:B------:R-:W-:Y:S01]  /*1e00*/  UIADD3 UR10, UPT, UPT, UR10, 0x40, URZ ;  /* 0x000000400a0a7890 */ /* 0x000fe2000fffe0ff */
[----:B------:R-:W-:-:S03]  /*1e10*/  LOP3.LUT R2, R2, 0x1, RZ, 0x3c, !PT ;  /* 0x0000000102027812 */ /* 0x000fc600078e3cff */
[----:B--2---:R-:W-:-:S09]  /*1e20*/  UISETP.GE.AND UP0, UPT, UR10, UR32, UPT ;  /* 0x000000200a00728c */ /* 0x004fd2000bf06270 */
[----:B------:R-:W-:Y:S05]  /*1e30*/  BRA.U !UP0, `(.L_x_60) ;  /* 0xfffffffd08447547 */ /* 0x000fea000b83ffff */
.L_x_53:
[----:B---34-:R-:W-:Y:S06]  /*1e40*/  BAR.SYNC.DEFER_BLOCKING 0x0 ;  /* 0x0000000000007b1d */ /* 0x018fec0000010000 */
[----:B------:R-:W-:Y:S04]  /*1e50*/  BSSY.RECONVERGENT B3, `(.L_x_61) ;  /* 0x0000004000037945 */ /* 0x000fe80003800200 */
[----:B------:R-:W-:Y:S05]  /*1e60*/  @P3 BRA `(.L_x_62) ;  /* 0x0000000000083947 */ /* 0x000fea0003800000 */
[----:B------:R-:W3:Y:S02]  /*1e70*/  SYNCS.CCTL.IV [UR8+0x2000] ;  /* 0x00200000ff0079b1 */ /* 0x000ee40008000008 */
[----:B---3--:R-:W3:Y:S02]  /*1e80*/  SYNCS.CCTL.IV [UR8+0x2010] ;  /* 0x00201000ff0079b1 */ /* 0x008ee40008000008 */
.L_x_62:
[----:B--2---:R-:W-:Y:S05]  /*1e90*/  BSYNC.RECONVERGENT B3 ;  /* 0x0000000000037941 */ /* 0x004fea0003800200 */
.L_x_61:
[----:B------:R-:W-:Y:S01]  /*1ea0*/  USHF.L.U32 UR4, UR22, 0x15, URZ ;  /* 0x0000001516047899 */ /* 0x000fe200080006ff */
[----:B------:R-:W-:Y:S01]  /*1eb0*/  SHF.R.U32.HI R21, RZ, 0x2, R0 ;  /* 0x00000002ff157819 */ /* 0x000fe20000011600 */
[----:B------:R-:W-:Y:S01]  /*1ec0*/  USHF.L.U32 UR22, UR22, 0x3, URZ ;  /* 0x0000000316167899 */ /* 0x000fe200080006ff */
[C---:B------:R-:W-:Y:S01]  /*1ed0*/  IMAD.SHL.U32 R2, R0.reuse, 0x20, RZ ;  /* 0x0000002000027824 */ /* 0x040fe200078e00ff */
[----:B------:R-:W-:Y:S01]  /*1ee0*/  ULOP3.LUT UR4, UR4, 0x600000, URZ, 0xc0, !UPT ;  /* 0x0060000004047892 */ /* 0x000fe2000f8ec0ff */
[----:B------:R-:W-:Y:S01]  /*1ef0*/  LOP3.LUT R21, R21, 0x20, RZ, 0xc0, !PT ;  /* 0x0000002015157812 */ /* 0x000fe200078ec0ff */
[----:B------:R-:W-:Y:S01]  /*1f00*/  ULOP3.LUT UR22, UR22, 0x20, URZ, 0xc0, !UPT ;  /* 0x0000002016167892 */ /* 0x000fe2000f8ec0ff */
[----:B------:R-:W-:Y:S01]  /*1f10*/  IMAD.SHL.U32 R3, R0, 0x8, RZ ;  /* 0x0000000800037824 */ /* 0x000fe200078e00ff */
[----:B------:R-:W-:Y:S02]  /*1f20*/  LOP3.LUT R2, R2, 0xc00, RZ, 0xc0, !PT ;  /* 0x00000c0002027812 */ /* 0x000fe400078ec0ff */
[----:B------:R-:W-:-:S02]  /*1f30*/  ELECT P0, URZ, PT ;  /* 0x0000000000ff782f */ /* 0x000fc40003800000 */
[----:B------:R-:W-:Y:S01]  /*1f40*/  LOP3.LUT R21, R21, 0x10, R0, 0xf8, !PT ;  /* 0x0000001015157812 */ /* 0x000fe200078ef800 */
[----:B------:R-:W-:Y:S01]  /*1f50*/  UIADD3 UR4, UPT, UPT, UR22, UR4, UR29 ;  /* 0x0000000416047290 */ /* 0x000fe2000fffe01d */
[----:B------:R-:W-:Y:S01]  /*1f60*/  IMAD.SHL.U32 R0, R0, 0x40, RZ ;  /* 0x0000004000007824 */ /* 0x000fe200078e00ff */
[----:B------:R-:W-:Y:S01]  /*1f70*/  LOP3.LUT R2, R2, 0x30, R3, 0xf8, !PT ;  /* 0x0000003002027812 */ /* 0x000fe200078ef803 */
[----:B------:R-:W-:Y:S01]  /*1f80*/  UMOV UR9, UR26 ;  /* 0x0000001a00097c82 */ /* 0x000fe20008000000 */
[----:B------:R-:W-:Y:S01]  /*1f90*/  ISETP.LT.U32.AND P0, PT, R20, 0x20, P0 ;  /* 0x000000201400780c */ /* 0x000fe20000701070 */
[----:B------:R-:W-:Y:S01]  /*1fa0*/  UMOV UR10, UR11 ;  /* 0x0000000b000a7c82 */ /* 0x000fe20008000000 */
[----:B------:R-:W-:Y:S02]  /*1fb0*/  LOP3.LUT R21, R2, R21, RZ, 0x3c, !PT ;  /* 0x0000001502157212 */ /* 0x000fe400078e3cff */
[----:B------:R-:W-:Y:S01]  /*1fc0*/  LOP3.LUT R0, R0, 0x3c0, RZ, 0xc0, !PT ;  /* 0x000003c000007812 */ /* 0x000fe200078ec0ff */
[----:B-----5:R-:W-:Y:S01]  /*1fd0*/  LDTM.16dp32bit_t0_t15.x16 R4, tmem[UR4] ;  /* 0x00000004000479ee */ /* 0x020fe20008a00000 */
[----:B------:R-:W2:Y:S01]  /*1fe0*/  LDTM.16dp32bit_t16_t31.x16 R4, tmem[UR4+0x10] ;  /* 0x00001004000479ee */ /* 0x000ea20008a20000 */
[----:B------:R-:W-:Y:S01]  /*1ff0*/  NOP ;  /* 0x0000000000007918 */ /* 0x000fe20000000000 */
[----:B------:R-:W-:-:S05]  /*2000*/  IADD3 R0, PT, PT, R21, UR8, R0 ;  /* 0x0000000815007c10 */ /* 0x000fca000fffe000 */
[----:B--2---:R-:W-:Y:S01]  /*2010*/  VOTEU.ANY UP0, P0 ;  /* 0x0000000000ff7886 */ /* 0x004fe20000000100 */
[----:B------:R-:W-:-:S04]  /*2020*/  VOTEU.ANY UP1, P0 ;  /* 0x0000000000ff7886 */ /* 0x000fc80000020100 */
[----:B------:R-:W-:Y:S01]  /*2030*/  @UP0 UMOV UR4, UR23 ;  /* 0x0000001700040c82 */ /* 0x000fe20008000000 */
[----:B------:R-:W-:Y:S01]  /*2040*/  @UP0 UMOV UR5, UR28 ;  /* 0x0000001c00050c82 */ /* 0x000fe20008000000 */
[----:B------:R-:W-:Y:S02]  /*2050*/  F2FP.SATFINITE.E4M3.F32.PACK_AB_MERGE_C R6, R7, R6, RZ ;  /* 0x000000060706723e */ /* 0x000fe400048070ff */
[----:B------:R-:W-:Y:S02]  /*2060*/  F2FP.SATFINITE.E4M3.F32.PACK_AB_MERGE_C R10, R11, R10, RZ ;  /* 0x0000000a0b0a723e */ /* 0x000fe400048070ff */
[----:B------:R-:W-:Y:S02]  /*2070*/  F2FP.SATFINITE.E4M3.F32.PACK_AB_MERGE_C R14, R15, R14, RZ ;  /* 0x0000000e0f0e723e */ /* 0x000fe400048070ff */
[----:B------:R-:W-:Y:S02]  /*2080*/  F2FP.SATFINITE.E4M3.F32.PACK_AB_MERGE_C R18, R19, R18, RZ ;  /* 0x000000121312723e */ /* 0x000fe400048070ff */
[----:B------:R-:W-:-:S02]  /*2090*/  F2FP.SATFINITE.E4M3.F32.PACK_AB_MERGE_C R4, R5, R4, R6 ;  /* 0x000000040504723e */ /* 0x000fc40004807006 */
[----:B------:R-:W-:Y:S02]  /*20a0*/  F2FP.SATFINITE.E4M3.F32.PACK_AB_MERGE_C R5, R9, R8, R10 ;  /* 0x000000080905723e */ /* 0x000fe4000480700a */
[----:B------:R-:W-:Y:S02]  /*20b0*/  F2FP.SATFINITE.E4M3.F32.PACK_AB_MERGE_C R6, R13, R12, R14 ;  /* 0x0000000c0d06723e */ /* 0x000fe4000480700e */
[----:B------:R-:W-:-:S05]  /*20c0*/  F2FP.SATFINITE.E4M3.F32.PACK_AB_MERGE_C R7, R17, R16, R18 ;  /* 0x000000101107723e */ /* 0x000fca0004807012 */
[----:B---3--:R2:W-:Y:S01]  /*20d0*/  STS.128 [R0], R4 ;  /* 0x0000000400007388 */ /* 0x0085e20000000c00 */
[----:B------:R3:W-:Y:S06]  /*20e0*/  MEMBAR.ALL.CTA ;  /* 0x0000000000007992 */ /* 0x0007ec0000008000 */
[----:B---3--:R-:W3:Y:S02]  /*20f0*/  FENCE.VIEW.ASYNC.S ;  /* 0x00000000000073c6 */ /* 0x008ee40000000000 */
[----:B---3--:R-:W-:Y:S06]  /*2100*/  BAR.SYNC.DEFER_BLOCKING 0x0 ;  /* 0x0000000000007b1d */ /* 0x008fec0000010000 */
[----:B------:R2:W-:Y:S01]  /*2110*/  @UP1 UTMASTG.2D [UR8], [UR4] ;  /* 0x00000008040013b5 */ /* 0x0005e20008008000 */
[----:B------:R0:W-:Y:S01]  /*2120*/  UTMACMDFLUSH ;  /* 0x00000000000079b7 */ /* 0x0001e20000000000 */
[----:B------:R-:W-:-:S04]  /*2130*/  DEPBAR.LE SB0, 0x0 ;  /* 0x000080000000791a */ /* 0x000fc80000000000 */
[----:B------:R-:W-:Y:S08]  /*2140*/  BAR.SYNC.DEFER_BLOCKING 0x0 ;  /* 0x0000000000007b1d */ /* 0x000ff00000010000 */
[----:B------:R-:W-:Y:S06]  /*2150*/  BAR.SYNC.DEFER_BLOCKING 0x0 ;  /* 0x0000000000007b1d */ /* 0x000fec0000010000 */
[----:B--2---:R-:W-:Y:S05]  /*2160*/  @P2 BRA `(.L_x_63) ;  /* 0x0000000000a02947 */ /* 0x004fea0003800000 */
[----:B------:R-:W2:Y:S01]  /*2170*/  S2UR UR5, SR_CgaCtaId ;  /* 0x00000000000579c3 */ /* 0x000ea20000008800 */
[----:B------:R-:W-:Y:S01]  /*2180*/  NOP ;  /* 0x0000000000007918 */ /* 0x000fe20000000000 */
[----:B------:R-:W-:Y:S01]  /*2190*/  UMOV UR4, 0x50 ;  /* 0x0000005000047882 */ /* 0x000fe20000000000 */
[----:B------:R-:W-:Y:S02]  /*21a0*/  IMAD.U32 R0, RZ, RZ, UR29 ;  /* 0x0000001dff007e24 */ /* 0x000fe4000f8e00ff */
[----:B------:R-:W-:Y:S02]  /*21b0*/  IMAD.MOV.U32 R3, RZ, RZ, 0x3 ;  /* 0x00000003ff037424 */ /* 0x000fe400078e00ff */
[----:B------:R-:W-:Y:S01]  /*21c0*/  IMAD.MOV.U32 R7, RZ, RZ, 0x1 ;  /* 0x00000001ff077424 */ /* 0x000fe200078e00ff */
[----:B------:R-:W-:-:S04]  /*21d0*/  LOP3.LUT R0, R0, 0xffff, RZ, 0xc0, !PT ;  /* 0x0000ffff00007812 */ /* 0x000fc800078ec0ff */
[----:B------:R-:W-:-:S05]  /*21e0*/  SHF.R.U32.HI R0, RZ, 0x5, R0 ;  /* 0x00000005ff007819 */ /* 0x000fca0000011600 */
[----:B------:R-:W-:Y:S01]  /*21f0*/  VIADD R2, R0, 0x10 ;  /* 0x0000001000027836 */ /* 0x000fe20000000000 */
[----:B------:R-:W-:Y:S01]  /*2200*/  SHF.L.U32 R0, R3, R0, RZ ;  /* 0x0000000003007219 */ /* 0x000fe200000006ff */
[----:B--2---:R-:W-:-:S03]  /*2210*/  ULEA UR6, UR5, UR4, 0x18 ;  /* 0x0000000405067291 */ /* 0x004fc6000f8ec0ff */
[----:B------:R-:W-:-:S04]  /*2220*/  SHF.L.U32 R3, R7, R2, RZ ;  /* 0x0000000207037219 */ /* 0x000fc800000006ff */
[----:B------:R-:W-:Y:S02]  /*2230*/  LOP3.LUT R0, R3, R0, RZ, 0xfc, !PT ;  /* 0x0000000003007212 */ /* 0x000fe400078efcff */
[----:B------:R-:W2:Y:S02]  /*2240*/  LDS R5, [UR6] ;  /* 0x00000006ff057984 */ /* 0x000ea40008000800 */
[C---:B------:R-:W-:Y:S02]  /*2250*/  LOP3.LUT R2, R0.reuse, 0xffff, RZ, 0xc0, !PT ;  /* 0x0000ffff00027812 */ /* 0x040fe400078ec0ff */
[----:B--2---:R-:W-:-:S04]  /*2260*/  LOP3.LUT R3, R0, 0xffff, R5, 0x80, !PT ;  /* 0x0000ffff00037812 */ /* 0x004fc800078e8005 */
[----:B------:R-:W-:-:S13]  /*2270*/  ISETP.NE.AND P0, PT, R3, R2, PT ;  /* 0x000000020300720c */ /* 0x000fda0003f05270 */
[----:B------:R-:W-:Y:S05]  /*2280*/  @P0 BRA `(.L_x_64) ;  /* 0x0000000000500947 */ /* 0x000fea0003800000 */
[----:B------:R-:W-:Y:S02]  /*2290*/  SHF.R.U32.HI R5, RZ, 0x10, R5 ;  /* 0x00000010ff057819 */ /* 0x000fe40000011605 */
[----:B------:R-:W-:-:S04]  /*22a0*/  SHF.R.U32.HI R2, RZ, 0x10, R0 ;  /* 0x00000010ff027819 */ /* 0x000fc80000011600 */
[----:B------:R-:W-:-:S04]  /*22b0*/  LOP3.LUT R5, R5, R2, RZ, 0xc0, !PT ;  /* 0x0000000205057212 */ /* 0x000fc800078ec0ff */
[----:B------:R-:W-:-:S13]  /*22c0*/  ISETP.NE.AND P0, PT, R5, R2, PT ;  /* 0x000000020500720c */ /* 0x000fda0003f05270 */
[----:B------:R-:W-:Y:S05]  /*22d0*/  @P0 BRA `(.L_x_65) ;  /* 0x0000000000300947 */ /* 0x000fea0003800000 */
[----:B------:R-:W-:Y:S01]  /*22e0*/  R2UR UR4, R0 ;  /* 0x00000000000472ca */ /* 0x000fe200000e0000 */
[----:B------:R-:W-:Y:S01]  /*22f0*/  VOTEU.ANY UR5, UPT, PT ;  /* 0x0000000000057886 */ /* 0x000fe200038e0100 */
[----:B------:R-:W2:Y:S01]  /*2300*/  S2R R0, SR_LANEID ;  /* 0x0000000000007919 */ /* 0x000ea20000000000 */
[----:B------:R-:W-:-:S10]  /*2310*/  UFLO.U32 UR5, UR5 ;  /* 0x00000005000572bd */ /* 0x000fd400080e0000 */
[----:B------:R-:W-:-:S06]  /*2320*/  ULOP3.LUT UR4, URZ, UR4, URZ, 0x33, !UPT ;  /* 0x00000004ff047292 */ /* 0x000fcc000f8e33ff */
[----:B------:R-:W-:-:S04]  /*2330*/  IMAD.U32 R2, RZ, RZ, UR4 ;  /* 0x00000004ff027e24 */ /* 0x000fc8000f8e00ff */
[----:B------:R-:W3:Y:S02]  /*2340*/  REDUX UR7, R2 ;  /* 0x00000000020773c4 */ /* 0x000ee40000000000 */
[----:B------:R4:W-:Y:S01]  /*2350*/  UTCATOMSWS.AND URZ, UR4 ;  /* 0x0000000400ff79e3 */ /* 0x0009e20008000000 */
[----:B--2---:R-:W-:Y:S01]  /*2360*/  ISETP.EQ.U32.AND P0, PT, R0, UR5, PT ;  /* 0x0000000500007c0c */ /* 0x004fe2000bf02070 */
[----:B---3--:R-:W-:-:S12]  /*2370*/  IMAD.U32 R0, RZ, RZ, UR7 ;  /* 0x00000007ff007e24 */ /* 0x008fd8000f8e00ff */
[----:B------:R4:W-:Y:S01]  /*2380*/  @P0 ATOMS.AND RZ, [UR6], R0 ;  /* 0x00000000ffff098c */ /* 0x0009e2000a800006 */
[----:B------:R-:W-:Y:S05]  /*2390*/  BRA `(.L_x_63) ;  /* 0x0000000000147947 */ /* 0x000fea0003800000 */
.L_x_65:
[----:B------:R-:W-:-:S07]  /*23a0*/  MOV R2, 0x23c0 ;  /* 0x000023c000027802 */ /* 0x000fce0000000f00 */
[----:B-1----:R-:W-:Y:S05]  /*23b0*/  CALL.REL.NOINC `($__internal_0_$__cuda_sm10x_tcgen05_guardrail_trap_col_being_dealloced_not_returned_by_alloc) ;  /* 0x0000000000447944 */ /* 0x002fea0003c00000 */
[----:B------:R-:W-:Y:S05]  /*23c0*/  BRA `(.L_x_63) ;  /* 0x0000000000087947 */ /* 0x000fea0003800000 */
.L_x_64:
[----:B------:R-:W-:-:S07]  /*23d0*/  MOV R2, 0x23f0 ;  /* 0x000023f000027802 */ /* 0x000fce0000000f00 */
[----:B-1----:R-:W-:Y:S05]  /*23e0*/  CALL.REL.NOINC `($__internal_2_$__cuda_sm10x_tcgen05_guardrail_trap_unallocated_columns_being_dealloced) ;  /* 0x0000000000507944 */ /* 0x002fea0003c00000 */
.L_x_63:
[----:B------:R-:W-:Y:S01]  /*23f0*/  NOP ;  /* 0x0000000000007918 */ /* 0x000fe20000000000 */
[----:B----4-:R-:W-:Y:S05]  /*2400*/  EXIT ;  /* 0x000000000000794d */ /* 0x010fea0003800000 */
.L_x_54:
[----:B------:R-:W2:Y:S02]  /*2410*/  SYNCS.PHASECHK.TRANS64.TRYWAIT P0, [UR8+0x2000], RZ ;  /* 0x002000ffff0075a7 */ /* 0x000ea40008001108 */
[----:B--2---:R-:W-:Y:S05]  /*2420*/  @!P0 BRA `(.L_x_54) ;  /* 0xfffffffc00f88947 */ /* 0x004fea000383ffff */
[----:B------:R-:W-:Y:S05]  /*2430*/  BRA `(.L_x_66) ;  /* 0xfffffff400647947 */ /* 0x000fea000383ffff */
.L_x_56:
[----:B------:R-:W2:Y:S02]  /*2440*/  SYNCS.PHASECHK.TRANS64.TRYWAIT P1, [UR8+0x2010], RZ ;  /* 0x002010ffff0075a7 */ /* 0x000ea40008021108 */
[----:B--2---:R-:W-:Y:S05]  /*2450*/  @!P1 BRA `(.L_x_56) ;  /* 0xfffffffc00f89947 */ /* 0x004fea000383ffff */
[----:B------:R-:W-:Y:S05]  /*2460*/  BRA `(.L_x_67) ;  /* 0xfffffff400a87947 */ /* 0x000fea000383ffff */
.L_x_57:
[----:B------:R-:W3:Y:S02]  /*2470*/  SYNCS.PHASECHK.TRANS64.TRYWAIT P0, [UR8+0x2000], R3 ;  /* 0x00200003ff0075a7 */ /* 0x000ee40008001108 */
[----:B---3--:R-:W-:Y:S05]  /*2480*/  @!P0 BRA `(.L_x_57) ;  /* 0xfffffffc00f88947 */ /* 0x008fea000383ffff */
[----:B------:R-:W-:Y:S05]  /*2490*/  BRA `(.L_x_68) ;  /* 0xfffffff800147947 */ /* 0x000fea000383ffff */
.L_x_59:
[----:B------:R-:W3:Y:S02]  /*24a0*/  SYNCS.PHASECHK.TRANS64.TRYWAIT P0, [UR8+0x2010], R3 ;  /* 0x00201003ff0075a7 */ /* 0x000ee40008001108 */
[----:B---3--:R-:W-:Y:S05]  /*24b0*/  @!P0 BRA `(.L_x_59) ;  /* 0xfffffffc00f88947 */ /* 0x008fea000383ffff */
[----:B------:R-:W-:Y:S05]  /*24c0*/  BRA `(.L_x_69) ;  /* 0xfffffff8004c7947 */ /* 0x000fea000383ffff */
        .weak           $__internal_0_$__cuda_sm10x_tcgen05_guardrail_trap_col_being_dealloced_not_returned_by_alloc
        .type           $__internal_0_$__cuda_sm10x_tcgen05_guardrail_trap_col_being_dealloced_not_returned_by_alloc,@function
        .size           $__internal_0_$__cuda_sm10x_tcgen05_guardrail_trap_col_being_dealloced_not_returned_by_alloc,($__internal_1_$__cuda_sm10x_tcgen05_guardrail_trap_phase_invalid_during_alloc - $__internal_0_$__cuda_sm10x_tcgen05_guardrail_trap_col_being_dealloced_not_returned_by_alloc)
$__internal_0_$__cuda_sm10x_tcgen05_guardrail_trap_col_being_dealloced_not_returned_by_alloc:
[----:B------:R-:W-:Y:S05]  /*24d0*/  BPT.TRAP 0x1 ;  /* 0x000000040000795c */ /* 0x000fea0000300000 */
[----:B------:R-:W-:-:S04]  /*24e0*/  IMAD.MOV.U32 R3, RZ, RZ, 0x0 ;  /* 0x00000000ff037424 */ /* 0x000fc800078e00ff */
[----:B------:R-:W-:Y:S05]  /*24f0*/  RET.REL.NODEC R2 `(gluon_tcgen05) ;  /* 0xffffffd802c07950 */ /* 0x000fea0003c3ffff */
        .weak           $__internal_1_$__cuda_sm10x_tcgen05_guardrail_trap_phase_invalid_during_alloc
        .type           $__internal_1_$__cuda_sm10x_tcgen05_guardrail_trap_phase_invalid_during_alloc,@function
        .size           $__internal_1_$__cuda_sm10x_tcgen05_guardrail_trap_phase_invalid_during_alloc,($__internal_2_$__cuda_sm10x_tcgen05_guardrail_trap_unallocated_columns_being_dealloced - $__internal_1_$__cuda_sm10x_tcgen05_guardrail_trap_phase_invalid_during_alloc)
$__internal_1_$__cuda_sm10x_tcgen05_guardrail_trap_phase_invalid_during_alloc:
[----:B------:R-:W-:Y:S05]  /*2500*/  BPT.TRAP 0x1 ;  /* 0x000000040000795c */ /* 0x000fea0000300000 */
[----:B------:R-:W-:-:S04]  /*2510*/  IMAD.MOV.U32 R3, RZ, RZ, 0x0 ;  /* 0x00000000ff037424 */ /* 0x000fc800078e00ff */
[----:B------:R-:W-:Y:S05]  /*2520*/  RET.REL.NODEC R2 `(gluon_tcgen05) ;  /* 0xffffffd802b47950 */ /* 0x000fea0003c3ffff */
        .weak           $__internal_2_$__cuda_sm10x_tcgen05_guardrail_trap_unallocated_columns_being_dealloced
        .type           $__internal_2_$__cuda_sm10x_tcgen05_guardrail_trap_unallocated_columns_being_dealloced,@function
        .size           $__internal_2_$__cuda_sm10x_tcgen05_guardrail_trap_unallocated_columns_being_dealloced,(.L_x_73 - $__internal_2_$__cuda_sm10x_tcgen05_guardrail_trap_unallocated_columns_being_dealloced)
$__internal_2_$__cuda_sm10x_tcgen05_guardrail_trap_unallocated_columns_being_dealloced:
[----:B------:R-:W-:Y:S05]  /*2530*/  BPT.TRAP 0x1 ;  /* 0x000000040000795c */ /* 0x000fea0000300000 */
[----:B------:R-:W-:-:S04]  /*2540*/  IMAD.MOV.U32 R3, RZ, RZ, 0x0 ;  /* 0x00000000ff037424 */ /* 0x000fc800078e00ff */
[----:B------:R-:W-:Y:S05]  /*2550*/  RET.REL.NODEC R2 `(gluon_tcgen05) ;  /* 0xffffffd802a87950 */ /* 0x000fea0003c3ffff */
.L_x_70:
[----:B------:R-:W-:-:S00]  /*2560*/  BRA `(.L_x_70) ;  /* 0xfffffffc00fc7947 */ /* 0x000fc0000383ffff */
[----:B------:R-:W-:-:S00]  /*2570*/  NOP ;  /* 0x0000000000007918 */ /* 0x000fc00000000000 */
        /* <DEDUP_REMOVED lines=8> */
.L_x_73:


//--------------------- .nv.shared.gluon_tcgen05  --------------------------
	.section	.nv.shared.gluon_tcgen05,"aw",@nobits
	.sectionflags	@""
	.align	16
	.zero		1024


//--------------------- .nv.shared.reserved.0     --------------------------
	.section	.nv.shared.reserved.0,"aw",@nobits
	.align	8
	.weak		__nv_reservedSMEM_offset_0_alias
	.size		__nv_reservedSMEM_offset_0_alias, 0, 64
	.other		__nv_reservedSMEM_offset_0_alias,@"STO_CUDA_RESERVED_SHARED STV_DEFAULT"
__nv_reservedSMEM_offset_0_alias:
	.zero		0
.nv.shared.reserved.0:
	.zero		64
	.weak		__nv_reservedSMEM_allocation_phase
	.type		__nv_reservedSMEM_allocation_phase,@object
	.size		__nv_reservedSMEM_allocation_phase,(.L_0 - __nv_reservedSMEM_allocation_phase)
__nv_reservedSMEM_allocation_phase:
	.zero		1
.L_0:
	.zero		7
	.weak		__nv_reservedSMEM_devtool_atexit_pc
	.type		__nv_reservedSMEM_devtool_atexit_pc,@object
	.size		__nv_reservedSMEM_devtool_atexit_pc,(__nv_reservedSMEM_allocation_mask - __nv_reservedSMEM_devtool_atexit_pc)
__nv_reservedSMEM_devtool_atexit_pc:
	.zero		8
	.weak		__nv_reservedSMEM_allocation_mask
	.type		__nv_reservedSMEM_allocation_mask,@object
	.size		__nv_reservedSMEM_allocation_mask,(.L_2 - __nv_reservedSMEM_allocation_mask)
__nv_reservedSMEM_allocation_mask:
	.zero		4
.L_2:


//--------------------- .nv.constant0.gluon_tcgen05 --------------------------
	.section	.nv.constant0.gluon_tcgen05,"a",@progbits
	.sectionflags	@""
	.align	4
.nv.constant0.gluon_tcgen05:
	.zero		976


//--------------------- SYMBOLS --------------------------

	.type		.nv.reservedSmem.offset0,@object
	.size		.nv.reservedSmem.offset0,0x4
	.type		.nv.reservedSmem.cap,@object
	.size		.nv.reservedSmem.cap,0x4
